// auto-generated by cutlass_sweep.gemm — config: {"arch": "sm_100", "cluster_m": 2, "cluster_n": 1, "dtype": "fp16", "dtype_b": "fp16", "layout": "nt", "stages": 0, "tile_k": 32, "tile_m": 128, "tile_n": 64}
#include "cutlass/cutlass.h"
#include "cutlass/gemm/collective/collective_builder.hpp"
#include "cutlass/gemm/device/gemm_universal_adapter.h"
#include "cutlass/gemm/kernel/gemm_universal.hpp"
#include "cutlass/epilogue/collective/collective_builder.hpp"

using ElemA = cutlass::half_t;
using ElemB = cutlass::half_t;
using ElemCD = cutlass::half_t;
using Acc  = float;
using TileShape    = cute::Shape<cute::_128, cute::_64, cute::_32>;
using ClusterShape = cute::Shape<cute::_2, cute::_1, cute::_1>;

using CollectiveEpilogue = typename cutlass::epilogue::collective::CollectiveBuilder<
    cutlass::arch::Sm100, cutlass::arch::OpClassTensorOp,
    TileShape, ClusterShape,
    cutlass::epilogue::collective::EpilogueTileAuto,
    Acc, Acc,
    ElemCD, cutlass::layout::RowMajor, 128 / cutlass::sizeof_bits<ElemCD>::value,
    ElemCD, cutlass::layout::RowMajor, 128 / cutlass::sizeof_bits<ElemCD>::value,
    cutlass::epilogue::collective::EpilogueScheduleAuto
  >::CollectiveOp;

using CollectiveMainloop = typename cutlass::gemm::collective::CollectiveBuilder<
    cutlass::arch::Sm100, cutlass::arch::OpClassTensorOp,
    ElemA, cutlass::layout::RowMajor, 128 / cutlass::sizeof_bits<ElemA>::value,
    ElemB, cutlass::layout::ColumnMajor, 128 / cutlass::sizeof_bits<ElemB>::value,
    Acc,
    TileShape, ClusterShape,
    cutlass::gemm::collective::StageCountAutoCarveout<static_cast<int>(sizeof(typename CollectiveEpilogue::SharedStorage))>,
    cutlass::gemm::collective::KernelScheduleAuto
  >::CollectiveOp;

using GemmKernel = cutlass::gemm::kernel::GemmUniversal<
    cute::Shape<int,int,int,int>,
    CollectiveMainloop,
    CollectiveEpilogue
>;
using Gemm = cutlass::gemm::device::GemmUniversalAdapter<GemmKernel>;

// Force the device kernel symbol into the cubin without needing a host main.
auto* _anchor = &cutlass::device_kernel<GemmKernel>;


// ===== COMPILED SASS (sm_100a) =====

	.target	sm_100a

	.elftype	@"ET_EXEC"


//--------------------- .note.nv.tkinfo           --------------------------
	.section	.note.nv.tkinfo,"",@"SHT_NOTE"
	.sectionflags	@"SHF_NOTE_NV_TKINFO"
	.tkinfo
        /*0018*/ 	.word	0x00000002
        /*0030*/ 	.string	""
        /*0030*/ 	.string	"ptxas"
        /*0030*/ 	.string	"Cuda compilation tools, release 13.0, V13.0.88"
        /*0030*/ 	.string	"Build cuda_13.0.r13.0/compiler.36424714_0"
        /*0030*/ 	.string	"-arch sm_100a -m 64 "



//--------------------- .note.nv.cuinfo           --------------------------
	.section	.note.nv.cuinfo,"",@"SHT_NOTE"
	.sectionflags	@"SHF_NOTE_NV_CUINFO"
        /*0018*/ 	.short	0x0002
        /*001a*/ 	.short	0x0064
        /*001c*/ 	.short	0x0082
	.zero		2


//--------------------- .nv.info                  --------------------------
	.section	.nv.info,"",@"SHT_CUDA_INFO"
	.align	4


	//----- nvinfo : EIATTR_REGCOUNT
	.align		4
        /*0000*/ 	.byte	0x04, 0x2f
        /*0002*/ 	.short	(.L_19 - .L_18)
	.align		4
.L_18:
        /*0004*/ 	.word	index@(_ZN7cutlass13device_kernelINS_4gemm6kernel13GemmUniversalIN4cute5tupleIJiiiiEEENS1_10collective13CollectiveMmaINS1_35MainloopSm100TmaUmmaWarpSpecializedILi35ELi2ELi4ENS5_IJNS4_1CILi2EEENSA_ILi1EEESC_EEEEENS5_IJNSA_ILi128EEENSA_ILi64EEENSA_ILi32EEEEEENS_6half_tENS5_IJlSC_lEEESJ_SK_NS4_8TiledMMAINS4_8MMA_AtomIJNS4_26SM100_MMA_F16BF16_2x1SM_SSISJ_SJ_fLi128ELi64ELNS4_4UMMA5MajorE0ELSP_0ELNSO_7ScaleInE0ELSQ_0EEEEEENS4_6LayoutINS5_IJSC_SC_SC_EEENS5_IJNSA_ILi0EEESV_SV_EEEEENS5_IJNS4_10UnderscoreESY_SY_EEEEENS4_18SM100_TMA_2SM_LOADENS4_14ComposedLayoutINS4_7SwizzleILi2ELi4ELi3EEENS4_18smem_ptr_flag_bitsILi16EEENST_INS5_IJNSA_ILi8EEESH_EEENS5_IJSH_SC_EEEEEEEvNS4_8identityES11_S1B_vS1C_EENS_8epilogue10collective18CollectiveEpilogueINS1E_23Sm100TmaWarpSpecializedILi3ELi2ELi16ELb1ELb0EEEJNS5_IJSG_SG_SH_EEENS5_IJNST_ISG_SC_EENST_INS5_IJNSA_ILi16EEESB_EEENS5_IJSC_SH_EEEEEEEESJ_SK_SJ_SK_NS1E_6fusion15FusionCallbacksIS1I_NS1Q_17LinearCombinationISJ_fSJ_fLNS_15FloatRoundStyleE2EEES1J_S1P_JEEENS4_5SM1004TMEM4LOAD26SM100_TMEM_LOAD_32dp32b16xENS4_13SM90_TMA_LOADENS12_INS13_ILi1ELi4ELi3EEES16_NST_INS5_IJS17_S1L_EEENS5_IJS1L_SC_EEEEEEENS4_39AutoVectorizingCopyWithAssumedAlignmentILi128EEENS4_14SM90_TMA_STOREES25_S27_S27_EEEvvEEEEvNT_6ParamsE)
        /*0008*/ 	.word	0x00000059


	//----- nvinfo : EIATTR_FRAME_SIZE
	.align		4
.L_19:
        /*000c*/ 	.byte	0x04, 0x11
        /*000e*/ 	.short	(.L_21 - .L_20)
	.align		4
.L_20:
        /*0010*/ 	.word	index@($__internal_2_$__cuda_sm10x_tcgen05_guardrail_trap_unallocated_columns_being_dealloced)
        /*0014*/ 	.word	0x00000000


	//----- nvinfo : EIATTR_FRAME_SIZE
	.align		4
.L_21:
        /*0018*/ 	.byte	0x04, 0x11
        /*001a*/ 	.short	(.L_23 - .L_22)
	.align		4
.L_22:
        /*001c*/ 	.word	index@($__internal_1_$__cuda_sm10x_tcgen05_guardrail_trap_phase_invalid_during_alloc)
        /*0020*/ 	.word	0x00000000


	//----- nvinfo : EIATTR_FRAME_SIZE
	.align		4
.L_23:
        /*0024*/ 	.byte	0x04, 0x11
        /*0026*/ 	.short	(.L_25 - .L_24)
	.align		4
.L_24:
        /*0028*/ 	.word	index@($__internal_0_$__cuda_sm10x_tcgen05_guardrail_trap_col_being_dealloced_not_returned_by_alloc)
        /*002c*/ 	.word	0x00000000


	//----- nvinfo : EIATTR_FRAME_SIZE
	.align		4
.L_25:
        /*0030*/ 	.byte	0x04, 0x11
        /*0032*/ 	.short	(.L_27 - .L_26)
	.align		4
.L_26:
        /*0034*/ 	.word	index@(_ZN7cutlass13device_kernelINS_4gemm6kernel13GemmUniversalIN4cute5tupleIJiiiiEEENS1_10collective13CollectiveMmaINS1_35MainloopSm100TmaUmmaWarpSpecializedILi35ELi2ELi4ENS5_IJNS4_1CILi2EEENSA_ILi1EEESC_EEEEENS5_IJNSA_ILi128EEENSA_ILi64EEENSA_ILi32EEEEEENS_6half_tENS5_IJlSC_lEEESJ_SK_NS4_8TiledMMAINS4_8MMA_AtomIJNS4_26SM100_MMA_F16BF16_2x1SM_SSISJ_SJ_fLi128ELi64ELNS4_4UMMA5MajorE0ELSP_0ELNSO_7ScaleInE0ELSQ_0EEEEEENS4_6LayoutINS5_IJSC_SC_SC_EEENS5_IJNSA_ILi0EEESV_SV_EEEEENS5_IJNS4_10UnderscoreESY_SY_EEEEENS4_18SM100_TMA_2SM_LOADENS4_14ComposedLayoutINS4_7SwizzleILi2ELi4ELi3EEENS4_18smem_ptr_flag_bitsILi16EEENST_INS5_IJNSA_ILi8EEESH_EEENS5_IJSH_SC_EEEEEEEvNS4_8identityES11_S1B_vS1C_EENS_8epilogue10collective18CollectiveEpilogueINS1E_23Sm100TmaWarpSpecializedILi3ELi2ELi16ELb1ELb0EEEJNS5_IJSG_SG_SH_EEENS5_IJNST_ISG_SC_EENST_INS5_IJNSA_ILi16EEESB_EEENS5_IJSC_SH_EEEEEEEESJ_SK_SJ_SK_NS1E_6fusion15FusionCallbacksIS1I_NS1Q_17LinearCombinationISJ_fSJ_fLNS_15FloatRoundStyleE2EEES1J_S1P_JEEENS4_5SM1004TMEM4LOAD26SM100_TMEM_LOAD_32dp32b16xENS4_13SM90_TMA_LOADENS12_INS13_ILi1ELi4ELi3EEES16_NST_INS5_IJS17_S1L_EEENS5_IJS1L_SC_EEEEEEENS4_39AutoVectorizingCopyWithAssumedAlignmentILi128EEENS4_14SM90_TMA_STOREES25_S27_S27_EEEvvEEEEvNT_6ParamsE)
        /*0038*/ 	.word	0x00000000


	//----- nvinfo : EIATTR_MIN_STACK_SIZE
	.align		4
.L_27:
        /*003c*/ 	.byte	0x04, 0x12
        /*003e*/ 	.short	(.L_29 - .L_28)
	.align		4
.L_28:
        /*0040*/ 	.word	index@(_ZN7cutlass13device_kernelINS_4gemm6kernel13GemmUniversalIN4cute5tupleIJiiiiEEENS1_10collective13CollectiveMmaINS1_35MainloopSm100TmaUmmaWarpSpecializedILi35ELi2ELi4ENS5_IJNS4_1CILi2EEENSA_ILi1EEESC_EEEEENS5_IJNSA_ILi128EEENSA_ILi64EEENSA_ILi32EEEEEENS_6half_tENS5_IJlSC_lEEESJ_SK_NS4_8TiledMMAINS4_8MMA_AtomIJNS4_26SM100_MMA_F16BF16_2x1SM_SSISJ_SJ_fLi128ELi64ELNS4_4UMMA5MajorE0ELSP_0ELNSO_7ScaleInE0ELSQ_0EEEEEENS4_6LayoutINS5_IJSC_SC_SC_EEENS5_IJNSA_ILi0EEESV_SV_EEEEENS5_IJNS4_10UnderscoreESY_SY_EEEEENS4_18SM100_TMA_2SM_LOADENS4_14ComposedLayoutINS4_7SwizzleILi2ELi4ELi3EEENS4_18smem_ptr_flag_bitsILi16EEENST_INS5_IJNSA_ILi8EEESH_EEENS5_IJSH_SC_EEEEEEEvNS4_8identityES11_S1B_vS1C_EENS_8epilogue10collective18CollectiveEpilogueINS1E_23Sm100TmaWarpSpecializedILi3ELi2ELi16ELb1ELb0EEEJNS5_IJSG_SG_SH_EEENS5_IJNST_ISG_SC_EENST_INS5_IJNSA_ILi16EEESB_EEENS5_IJSC_SH_EEEEEEEESJ_SK_SJ_SK_NS1E_6fusion15FusionCallbacksIS1I_NS1Q_17LinearCombinationISJ_fSJ_fLNS_15FloatRoundStyleE2EEES1J_S1P_JEEENS4_5SM1004TMEM4LOAD26SM100_TMEM_LOAD_32dp32b16xENS4_13SM90_TMA_LOADENS12_INS13_ILi1ELi4ELi3EEES16_NST_INS5_IJS17_S1L_EEENS5_IJS1L_SC_EEEEEEENS4_39AutoVectorizingCopyWithAssumedAlignmentILi128EEENS4_14SM90_TMA_STOREES25_S27_S27_EEEvvEEEEvNT_6ParamsE)
        /*0044*/ 	.word	0x00000000
.L_29:


//--------------------- .nv.compat                --------------------------
	.section	.nv.compat,"",@"SHT_CUDA_COMPAT_INFO"
	.align	4
        /*0000*/ 	.byte	0x02, 0x09, 0x01, 0x00, 0x02, 0x02, 0x02, 0x00, 0x02, 0x05, 0x05, 0x00, 0x03, 0x07, 0x01, 0x01
        /*0010*/ 	.byte	0x02, 0x03, 0x01, 0x00, 0x02, 0x06, 0x01, 0x00, 0x04, 0x0b, 0x08, 0x00, 0x09, 0x00, 0x00, 0x00
        /*0020*/ 	.byte	0x00, 0x00, 0x00, 0x00


//--------------------- .nv.info._ZN7cutlass13device_kernelINS_4gemm6kernel13GemmUniversalIN4cute5tupleIJiiiiEEENS1_10collective13CollectiveMmaINS1_35MainloopSm100TmaUmmaWarpSpecializedILi35ELi2ELi4ENS5_IJNS4_1CILi2EEENSA_ILi1EEESC_EEEEENS5_IJNSA_ILi128EEENSA_ILi64EEENSA_ILi32EEEEEENS_6half_tENS5_IJlSC_lEEESJ_SK_NS4_8TiledMMAINS4_8MMA_AtomIJNS4_26SM100_MMA_F16BF16_2x1SM_SSISJ_SJ_fLi128ELi64ELNS4_4UMMA5MajorE0ELSP_0ELNSO_7ScaleInE0ELSQ_0EEEEEENS4_6LayoutINS5_IJSC_SC_SC_EEENS5_IJNSA_ILi0EEESV_SV_EEEEENS5_IJNS4_10UnderscoreESY_SY_EEEEENS4_18SM100_TMA_2SM_LOADENS4_14ComposedLayoutINS4_7SwizzleILi2ELi4ELi3EEENS4_18smem_ptr_flag_bitsILi16EEENST_INS5_IJNSA_ILi8EEESH_EEENS5_IJSH_SC_EEEEEEEvNS4_8identityES11_S1B_vS1C_EENS_8epilogue10collective18CollectiveEpilogueINS1E_23Sm100TmaWarpSpecializedILi3ELi2ELi16ELb1ELb0EEEJNS5_IJSG_SG_SH_EEENS5_IJNST_ISG_SC_EENST_INS5_IJNSA_ILi16EEESB_EEENS5_IJSC_SH_EEEEEEEESJ_SK_SJ_SK_NS1E_6fusion15FusionCallbacksIS1I_NS1Q_17LinearCombinationISJ_fSJ_fLNS_15FloatRoundStyleE2EEES1J_S1P_JEEENS4_5SM1004TMEM4LOAD26SM100_TMEM_LOAD_32dp32b16xENS4_13SM90_TMA_LOADENS12_INS13_ILi1ELi4ELi3EEES16_NST_INS5_IJS17_S1L_EEENS5_IJS1L_SC_EEEEEEENS4_39AutoVectorizingCopyWithAssumedAlignmentILi128EEENS4_14SM90_TMA_STOREES25_S27_S27_EEEvvEEEEvNT_6ParamsE --------------------------
	.section	.nv.info._ZN7cutlass13device_kernelINS_4gemm6kernel13GemmUniversalIN4cute5tupleIJiiiiEEENS1_10collective13CollectiveMmaINS1_35MainloopSm100TmaUmmaWarpSpecializedILi35ELi2ELi4ENS5_IJNS4_1CILi2EEENSA_ILi1EEESC_EEEEENS5_IJNSA_ILi128EEENSA_ILi64EEENSA_ILi32EEEEEENS_6half_tENS5_IJlSC_lEEESJ_SK_NS4_8TiledMMAINS4_8MMA_AtomIJNS4_26SM100_MMA_F16BF16_2x1SM_SSISJ_SJ_fLi128ELi64ELNS4_4UMMA5MajorE0ELSP_0ELNSO_7ScaleInE0ELSQ_0EEEEEENS4_6LayoutINS5_IJSC_SC_SC_EEENS5_IJNSA_ILi0EEESV_SV_EEEEENS5_IJNS4_10UnderscoreESY_SY_EEEEENS4_18SM100_TMA_2SM_LOADENS4_14ComposedLayoutINS4_7SwizzleILi2ELi4ELi3EEENS4_18smem_ptr_flag_bitsILi16EEENST_INS5_IJNSA_ILi8EEESH_EEENS5_IJSH_SC_EEEEEEEvNS4_8identityES11_S1B_vS1C_EENS_8epilogue10collective18CollectiveEpilogueINS1E_23Sm100TmaWarpSpecializedILi3ELi2ELi16ELb1ELb0EEEJNS5_IJSG_SG_SH_EEENS5_IJNST_ISG_SC_EENST_INS5_IJNSA_ILi16EEESB_EEENS5_IJSC_SH_EEEEEEEESJ_SK_SJ_SK_NS1E_6fusion15FusionCallbacksIS1I_NS1Q_17LinearCombinationISJ_fSJ_fLNS_15FloatRoundStyleE2EEES1J_S1P_JEEENS4_5SM1004TMEM4LOAD26SM100_TMEM_LOAD_32dp32b16xENS4_13SM90_TMA_LOADENS12_INS13_ILi1ELi4ELi3EEES16_NST_INS5_IJS17_S1L_EEENS5_IJS1L_SC_EEEEEEENS4_39AutoVectorizingCopyWithAssumedAlignmentILi128EEENS4_14SM90_TMA_STOREES25_S27_S27_EEEvvEEEEvNT_6ParamsE,"",@"SHT_CUDA_INFO"
	.sectionflags	@""
	.align	4


	//----- nvinfo : EIATTR_CUDA_API_VERSION
	.align		4
        /*0000*/ 	.byte	0x04, 0x37
        /*0002*/ 	.short	(.L_31 - .L_30)
.L_30:
        /*0004*/ 	.word	0x00000082


	//----- nvinfo : EIATTR_KPARAM_INFO
	.align		4
.L_31:
        /*0008*/ 	.byte	0x04, 0x17
        /*000a*/ 	.short	(.L_33 - .L_32)
.L_32:
        /*000c*/ 	.word	0x00000000
        /*0010*/ 	.short	0x0000
        /*0012*/ 	.short	0x0000
        /*0014*/ 	.byte	0x00, 0xf0, 0x01, 0x20


	//----- nvinfo : EIATTR_AT_ENTRY_FRAGMENTS
	.align		4
.L_33:
        /*0018*/ 	.byte	0x04, 0x4f
        /*001a*/ 	.short	(.L_35 - .L_34)


	//   ....[0]....
.L_34:
        /*001c*/ 	.word	0x00000007


	//----- nvinfo : EIATTR_RESERVED_SMEM_USED
	.align		4
.L_35:
        /*0020*/ 	.byte	0x01, 0x41
	.zero		2


	//----- nvinfo : EIATTR_SPARSE_MMA_MASK
	.align		4
        /*0024*/ 	.byte	0x03, 0x50
        /*0026*/ 	.short	0x0000


	//----- nvinfo : EIATTR_TCGEN05_2CTA_USED
	.align		4
        /*0028*/ 	.byte	0x01, 0x52
	.zero		2


	//----- nvinfo : EIATTR_MAXREG_COUNT
	.align		4
        /*002c*/ 	.byte	0x03, 0x1b
        /*002e*/ 	.short	0x00ff


	//----- nvinfo : EIATTR_NUM_BARRIERS
	.align		4
        /*0030*/ 	.byte	0x02, 0x4c
        /*0032*/ 	.byte	0x07
	.zero		1


	//----- nvinfo : EIATTR_EXTERNS
	.align		4
        /*0034*/ 	.byte	0x04, 0x0f
        /*0036*/ 	.short	(.L_37 - .L_36)


	//   ....[0]....
	.align		4
.L_36:
        /*0038*/ 	.word	index@(__assertfail)


	//----- nvinfo : EIATTR_MERCURY_ISA_VERSION
	.align		4
.L_37:
        /*003c*/ 	.byte	0x03, 0x5f
        /*003e*/ 	.short	0x0101


	//----- nvinfo : EIATTR_INT_WARP_WIDE_INSTR_OFFSETS
	.align		4
        /*0040*/ 	.byte	0x04, 0x31
        /*0042*/ 	.short	(.L_39 - .L_38)


	//   ....[0]....
.L_38:
        /*0044*/ 	.word	0x00001100


	//   ....[1]....
        /*0048*/ 	.word	0x000011a0


	//   ....[2]....
        /*004c*/ 	.word	0x00002510


	//   ....[3]....
        /*0050*/ 	.word	0x00005480


	//   ....[4]....
        /*0054*/ 	.word	0x000054a0


	//   ....[5]....
        /*0058*/ 	.word	0x000054d0


	//   ....[6]....
        /*005c*/ 	.word	0x00005de0


	//   ....[7]....
        /*0060*/ 	.word	0x00005e50


	//   ....[8]....
        /*0064*/ 	.word	0x00005f60


	//   ....[9]....
        /*0068*/ 	.word	0x00006130


	//   ....[10]....
        /*006c*/ 	.word	0x000061e0


	//   ....[11]....
        /*0070*/ 	.word	0x00006300


	//----- nvinfo : EIATTR_COOP_GROUP_MASK_REGIDS
	.align		4
.L_39:
        /*0074*/ 	.byte	0x04, 0x29
        /*0076*/ 	.short	(.L_41 - .L_40)


	//   ....[0]....
.L_40:
        /*0078*/ 	.word	0xffffffff


	//   ....[1]....
        /*007c*/ 	.word	0xffffffff


	//   ....[2]....
        /*0080*/ 	.word	0xffffffff


	//   ....[3]....
        /*0084*/ 	.word	0xffffffff


	//   ....[4]....
        /*0088*/ 	.word	0xffffffff


	//   ....[5]....
        /*008c*/ 	.word	0xffffffff


	//   ....[6]....
        /*0090*/ 	.word	0xffffffff


	//   ....[7]....
        /*0094*/ 	.word	0xffffffff


	//   ....[8]....
        /*0098*/ 	.word	0xffffffff


	//   ....[9]....
        /*009c*/ 	.word	0xffffffff


	//   ....[10]....
        /*00a0*/ 	.word	0xffffffff


	//   ....[11]....
        /*00a4*/ 	.word	0xffffffff


	//   ....[12]....
        /*00a8*/ 	.word	0xffffffff


	//   ....[13]....
        /*00ac*/ 	.word	0xffffffff


	//----- nvinfo : EIATTR_COOP_GROUP_INSTR_OFFSETS
	.align		4
.L_41:
        /*00b0*/ 	.byte	0x04, 0x28
        /*00b2*/ 	.short	(.L_43 - .L_42)


	//   ....[0]....
.L_42:
        /*00b4*/ 	.word	0x000000c0


	//   ....[1]....
        /*00b8*/ 	.word	0x00000500


	//   ....[2]....
        /*00bc*/ 	.word	0x00000a90


	//   ....[3]....
        /*00c0*/ 	.word	0x00000c00


	//   ....[4]....
        /*00c4*/ 	.word	0x00000cf0


	//   ....[5]....
        /*00c8*/ 	.word	0x00000e50


	//   ....[6]....
        /*00cc*/ 	.word	0x00000fe0


	//   ....[7]....
        /*00d0*/ 	.word	0x00001220


	//   ....[8]....
        /*00d4*/ 	.word	0x000023f0


	//   ....[9]....
        /*00d8*/ 	.word	0x00004340


	//   ....[10]....
        /*00dc*/ 	.word	0x00004810


	//   ....[11]....
        /*00e0*/ 	.word	0x00004840


	//   ....[12]....
        /*00e4*/ 	.word	0x00005380


	//   ....[13]....
        /*00e8*/ 	.word	0x00005590


	//----- nvinfo : EIATTR_VRC_CTA_INIT_COUNT
	.align		4
.L_43:
        /*00ec*/ 	.byte	0x02, 0x4a
        /*00ee*/ 	.byte	0x80
	.zero		1


	//----- nvinfo : EIATTR_SYSCALL_OFFSETS
	.align		4
        /*00f0*/ 	.byte	0x04, 0x46
        /*00f2*/ 	.short	(.L_45 - .L_44)


	//   ....[0]....
.L_44:
        /*00f4*/ 	.word	0x00006e90


	//   ....[1]....
        /*00f8*/ 	.word	0x00006f80


	//   ....[2]....
        /*00fc*/ 	.word	0x00007740


	//   ....[3]....
        /*0100*/ 	.word	0x000080c0


	//----- nvinfo : EIATTR_MBARRIER_INSTR_OFFSETS
	.align		4
.L_45:
        /*0104*/ 	.byte	0x04, 0x39
        /*0106*/ 	.short	(.L_47 - .L_46)


	//   ....[0]....
.L_46:
        /*0108*/ 	.word	0x00000610
        /*010c*/ 	.word	0x000000ff
        /*0110*/ 	.word	0x00000000
        /*0114*/ 	.short	0x0100
        /*0116*/ 	.byte	0x08
	.zero		1


	//   ....[1]....
        /*0118*/ 	.word	0x00000620
        /*011c*/ 	.word	0x000000ff
        /*0120*/ 	.word	0x00000118
        /*0124*/ 	.short	0x0100
        /*0126*/ 	.byte	0x08
	.zero		1


	//   ....[2]....
        /*0128*/ 	.word	0x00000630
        /*012c*/ 	.word	0x000000ff
        /*0130*/ 	.word	0x00000008
        /*0134*/ 	.short	0x0100
        /*0136*/ 	.byte	0x08
	.zero		1


	//   ....[3]....
        /*0138*/ 	.word	0x00000640
        /*013c*/ 	.word	0x000000ff
        /*0140*/ 	.word	0x00000120
        /*0144*/ 	.short	0x0100
        /*0146*/ 	.byte	0x08
	.zero		1


	//   ....[4]....
        /*0148*/ 	.word	0x00000650
        /*014c*/ 	.word	0x000000ff
        /*0150*/ 	.word	0x00000010
        /*0154*/ 	.short	0x0100
        /*0156*/ 	.byte	0x08
	.zero		1


	//   ....[5]....
        /*0158*/ 	.word	0x00000660
        /*015c*/ 	.word	0x000000ff
        /*0160*/ 	.word	0x00000128
        /*0164*/ 	.short	0x0100
        /*0166*/ 	.byte	0x08
	.zero		1


	//   ....[6]....
        /*0168*/ 	.word	0x00000670
        /*016c*/ 	.word	0x000000ff
        /*0170*/ 	.word	0x00000018
        /*0174*/ 	.short	0x0100
        /*0176*/ 	.byte	0x08
	.zero		1


	//   ....[7]....
        /*0178*/ 	.word	0x00000680
        /*017c*/ 	.word	0x000000ff
        /*0180*/ 	.word	0x00000130
        /*0184*/ 	.short	0x0100
        /*0186*/ 	.byte	0x08
	.zero		1


	//   ....[8]....
        /*0188*/ 	.word	0x00000690
        /*018c*/ 	.word	0x000000ff
        /*0190*/ 	.word	0x00000020
        /*0194*/ 	.short	0x0100
        /*0196*/ 	.byte	0x08
	.zero		1


	//   ....[9]....
        /*0198*/ 	.word	0x000006a0
        /*019c*/ 	.word	0x000000ff
        /*01a0*/ 	.word	0x00000138
        /*01a4*/ 	.short	0x0100
        /*01a6*/ 	.byte	0x08
	.zero		1


	//   ....[10]....
        /*01a8*/ 	.word	0x000006b0
        /*01ac*/ 	.word	0x000000ff
        /*01b0*/ 	.word	0x00000028
        /*01b4*/ 	.short	0x0100
        /*01b6*/ 	.byte	0x08
	.zero		1


	//   ....[11]....
        /*01b8*/ 	.word	0x000006c0
        /*01bc*/ 	.word	0x000000ff
        /*01c0*/ 	.word	0x00000140
        /*01c4*/ 	.short	0x0100
        /*01c6*/ 	.byte	0x08
	.zero		1


	//   ....[12]....
        /*01c8*/ 	.word	0x000006d0
        /*01cc*/ 	.word	0x000000ff
        /*01d0*/ 	.word	0x00000030
        /*01d4*/ 	.short	0x0100
        /*01d6*/ 	.byte	0x08
	.zero		1


	//   ....[13]....
        /*01d8*/ 	.word	0x000006e0
        /*01dc*/ 	.word	0x000000ff
        /*01e0*/ 	.word	0x00000148
        /*01e4*/ 	.short	0x0100
        /*01e6*/ 	.byte	0x08
	.zero		1


	//   ....[14]....
        /*01e8*/ 	.word	0x000006f0
        /*01ec*/ 	.word	0x000000ff
        /*01f0*/ 	.word	0x00000038
        /*01f4*/ 	.short	0x0100
        /*01f6*/ 	.byte	0x08
	.zero		1


	//   ....[15]....
        /*01f8*/ 	.word	0x00000700
        /*01fc*/ 	.word	0x000000ff
        /*0200*/ 	.word	0x00000150
        /*0204*/ 	.short	0x0100
        /*0206*/ 	.byte	0x08
	.zero		1


	//   ....[16]....
        /*0208*/ 	.word	0x00000710
        /*020c*/ 	.word	0x000000ff
        /*0210*/ 	.word	0x00000040
        /*0214*/ 	.short	0x0100
        /*0216*/ 	.byte	0x08
	.zero		1


	//   ....[17]....
        /*0218*/ 	.word	0x00000720
        /*021c*/ 	.word	0x000000ff
        /*0220*/ 	.word	0x00000158
        /*0224*/ 	.short	0x0100
        /*0226*/ 	.byte	0x08
	.zero		1


	//   ....[18]....
        /*0228*/ 	.word	0x00000730
        /*022c*/ 	.word	0x000000ff
        /*0230*/ 	.word	0x00000048
        /*0234*/ 	.short	0x0100
        /*0236*/ 	.byte	0x08
	.zero		1


	//   ....[19]....
        /*0238*/ 	.word	0x00000740
        /*023c*/ 	.word	0x000000ff
        /*0240*/ 	.word	0x00000160
        /*0244*/ 	.short	0x0100
        /*0246*/ 	.byte	0x08
	.zero		1


	//   ....[20]....
        /*0248*/ 	.word	0x00000750
        /*024c*/ 	.word	0x000000ff
        /*0250*/ 	.word	0x00000050
        /*0254*/ 	.short	0x0100
        /*0256*/ 	.byte	0x08
	.zero		1


	//   ....[21]....
        /*0258*/ 	.word	0x00000760
        /*025c*/ 	.word	0x000000ff
        /*0260*/ 	.word	0x00000168
        /*0264*/ 	.short	0x0100
        /*0266*/ 	.byte	0x08
	.zero		1


	//   ....[22]....
        /*0268*/ 	.word	0x00000770
        /*026c*/ 	.word	0x000000ff
        /*0270*/ 	.word	0x00000058
        /*0274*/ 	.short	0x0100
        /*0276*/ 	.byte	0x08
	.zero		1


	//   ....[23]....
        /*0278*/ 	.word	0x00000780
        /*027c*/ 	.word	0x000000ff
        /*0280*/ 	.word	0x00000170
        /*0284*/ 	.short	0x0100
        /*0286*/ 	.byte	0x08
	.zero		1


	//   ....[24]....
        /*0288*/ 	.word	0x00000790
        /*028c*/ 	.word	0x000000ff
        /*0290*/ 	.word	0x00000060
        /*0294*/ 	.short	0x0100
        /*0296*/ 	.byte	0x08
	.zero		1


	//   ....[25]....
        /*0298*/ 	.word	0x000007a0
        /*029c*/ 	.word	0x000000ff
        /*02a0*/ 	.word	0x00000178
        /*02a4*/ 	.short	0x0100
        /*02a6*/ 	.byte	0x08
	.zero		1


	//   ....[26]....
        /*02a8*/ 	.word	0x000007b0
        /*02ac*/ 	.word	0x000000ff
        /*02b0*/ 	.word	0x00000068
        /*02b4*/ 	.short	0x0100
        /*02b6*/ 	.byte	0x08
	.zero		1


	//   ....[27]....
        /*02b8*/ 	.word	0x000007c0
        /*02bc*/ 	.word	0x000000ff
        /*02c0*/ 	.word	0x00000180
        /*02c4*/ 	.short	0x0100
        /*02c6*/ 	.byte	0x08
	.zero		1


	//   ....[28]....
        /*02c8*/ 	.word	0x000007d0
        /*02cc*/ 	.word	0x000000ff
        /*02d0*/ 	.word	0x00000070
        /*02d4*/ 	.short	0x0100
        /*02d6*/ 	.byte	0x08
	.zero		1


	//   ....[29]....
        /*02d8*/ 	.word	0x000007e0
        /*02dc*/ 	.word	0x000000ff
        /*02e0*/ 	.word	0x00000188
        /*02e4*/ 	.short	0x0100
        /*02e6*/ 	.byte	0x08
	.zero		1


	//   ....[30]....
        /*02e8*/ 	.word	0x000007f0
        /*02ec*/ 	.word	0x000000ff
        /*02f0*/ 	.word	0x00000078
        /*02f4*/ 	.short	0x0100
        /*02f6*/ 	.byte	0x08
	.zero		1


	//   ....[31]....
        /*02f8*/ 	.word	0x00000800
        /*02fc*/ 	.word	0x000000ff
        /*0300*/ 	.word	0x00000190
        /*0304*/ 	.short	0x0100
        /*0306*/ 	.byte	0x08
	.zero		1


	//   ....[32]....
        /*0308*/ 	.word	0x00000810
        /*030c*/ 	.word	0x000000ff
        /*0310*/ 	.word	0x00000080
        /*0314*/ 	.short	0x0100
        /*0316*/ 	.byte	0x08
	.zero		1


	//   ....[33]....
        /*0318*/ 	.word	0x00000820
        /*031c*/ 	.word	0x000000ff
        /*0320*/ 	.word	0x00000198
        /*0324*/ 	.short	0x0100
        /*0326*/ 	.byte	0x08
	.zero		1


	//   ....[34]....
        /*0328*/ 	.word	0x00000830
        /*032c*/ 	.word	0x000000ff
        /*0330*/ 	.word	0x00000088
        /*0334*/ 	.short	0x0100
        /*0336*/ 	.byte	0x08
	.zero		1


	//   ....[35]....
        /*0338*/ 	.word	0x00000840
        /*033c*/ 	.word	0x000000ff
        /*0340*/ 	.word	0x000001a0
        /*0344*/ 	.short	0x0100
        /*0346*/ 	.byte	0x08
	.zero		1


	//   ....[36]....
        /*0348*/ 	.word	0x00000850
        /*034c*/ 	.word	0x000000ff
        /*0350*/ 	.word	0x00000090
        /*0354*/ 	.short	0x0100
        /*0356*/ 	.byte	0x08
	.zero		1


	//   ....[37]....
        /*0358*/ 	.word	0x00000860
        /*035c*/ 	.word	0x000000ff
        /*0360*/ 	.word	0x000001a8
        /*0364*/ 	.short	0x0100
        /*0366*/ 	.byte	0x08
	.zero		1


	//   ....[38]....
        /*0368*/ 	.word	0x00000870
        /*036c*/ 	.word	0x000000ff
        /*0370*/ 	.word	0x00000098
        /*0374*/ 	.short	0x0100
        /*0376*/ 	.byte	0x08
	.zero		1


	//   ....[39]....
        /*0378*/ 	.word	0x00000880
        /*037c*/ 	.word	0x000000ff
        /*0380*/ 	.word	0x000001b0
        /*0384*/ 	.short	0x0100
        /*0386*/ 	.byte	0x08
	.zero		1


	//   ....[40]....
        /*0388*/ 	.word	0x00000890
        /*038c*/ 	.word	0x000000ff
        /*0390*/ 	.word	0x000000a0
        /*0394*/ 	.short	0x0100
        /*0396*/ 	.byte	0x08
	.zero		1


	//   ....[41]....
        /*0398*/ 	.word	0x000008a0
        /*039c*/ 	.word	0x000000ff
        /*03a0*/ 	.word	0x000001b8
        /*03a4*/ 	.short	0x0100
        /*03a6*/ 	.byte	0x08
	.zero		1


	//   ....[42]....
        /*03a8*/ 	.word	0x000008b0
        /*03ac*/ 	.word	0x000000ff
        /*03b0*/ 	.word	0x000000a8
        /*03b4*/ 	.short	0x0100
        /*03b6*/ 	.byte	0x08
	.zero		1


	//   ....[43]....
        /*03b8*/ 	.word	0x000008c0
        /*03bc*/ 	.word	0x000000ff
        /*03c0*/ 	.word	0x000001c0
        /*03c4*/ 	.short	0x0100
        /*03c6*/ 	.byte	0x08
	.zero		1


	//   ....[44]....
        /*03c8*/ 	.word	0x000008d0
        /*03cc*/ 	.word	0x000000ff
        /*03d0*/ 	.word	0x000000b0
        /*03d4*/ 	.short	0x0100
        /*03d6*/ 	.byte	0x08
	.zero		1


	//   ....[45]....
        /*03d8*/ 	.word	0x000008e0
        /*03dc*/ 	.word	0x000000ff
        /*03e0*/ 	.word	0x000001c8
        /*03e4*/ 	.short	0x0100
        /*03e6*/ 	.byte	0x08
	.zero		1


	//   ....[46]....
        /*03e8*/ 	.word	0x000008f0
        /*03ec*/ 	.word	0x000000ff
        /*03f0*/ 	.word	0x000000b8
        /*03f4*/ 	.short	0x0100
        /*03f6*/ 	.byte	0x08
	.zero		1


	//   ....[47]....
        /*03f8*/ 	.word	0x00000900
        /*03fc*/ 	.word	0x000000ff
        /*0400*/ 	.word	0x000001d0
        /*0404*/ 	.short	0x0100
        /*0406*/ 	.byte	0x08
	.zero		1


	//   ....[48]....
        /*0408*/ 	.word	0x00000910
        /*040c*/ 	.word	0x000000ff
        /*0410*/ 	.word	0x000000c0
        /*0414*/ 	.short	0x0100
        /*0416*/ 	.byte	0x08
	.zero		1


	//   ....[49]....
        /*0418*/ 	.word	0x00000920
        /*041c*/ 	.word	0x000000ff
        /*0420*/ 	.word	0x000001d8
        /*0424*/ 	.short	0x0100
        /*0426*/ 	.byte	0x08
	.zero		1


	//   ....[50]....
        /*0428*/ 	.word	0x00000930
        /*042c*/ 	.word	0x000000ff
        /*0430*/ 	.word	0x000000c8
        /*0434*/ 	.short	0x0100
        /*0436*/ 	.byte	0x08
	.zero		1


	//   ....[51]....
        /*0438*/ 	.word	0x00000940
        /*043c*/ 	.word	0x000000ff
        /*0440*/ 	.word	0x000001e0
        /*0444*/ 	.short	0x0100
        /*0446*/ 	.byte	0x08
	.zero		1


	//   ....[52]....
        /*0448*/ 	.word	0x00000950
        /*044c*/ 	.word	0x000000ff
        /*0450*/ 	.word	0x000000d0
        /*0454*/ 	.short	0x0100
        /*0456*/ 	.byte	0x08
	.zero		1


	//   ....[53]....
        /*0458*/ 	.word	0x00000960
        /*045c*/ 	.word	0x000000ff
        /*0460*/ 	.word	0x000001e8
        /*0464*/ 	.short	0x0100
        /*0466*/ 	.byte	0x08
	.zero		1


	//   ....[54]....
        /*0468*/ 	.word	0x00000970
        /*046c*/ 	.word	0x000000ff
        /*0470*/ 	.word	0x000000d8
        /*0474*/ 	.short	0x0100
        /*0476*/ 	.byte	0x08
	.zero		1


	//   ....[55]....
        /*0478*/ 	.word	0x00000980
        /*047c*/ 	.word	0x000000ff
        /*0480*/ 	.word	0x000001f0
        /*0484*/ 	.short	0x0100
        /*0486*/ 	.byte	0x08
	.zero		1


	//   ....[56]....
        /*0488*/ 	.word	0x00000990
        /*048c*/ 	.word	0x000000ff
        /*0490*/ 	.word	0x000000e0
        /*0494*/ 	.short	0x0100
        /*0496*/ 	.byte	0x08
	.zero		1


	//   ....[57]....
        /*0498*/ 	.word	0x000009a0
        /*049c*/ 	.word	0x000000ff
        /*04a0*/ 	.word	0x000001f8
        /*04a4*/ 	.short	0x0100
        /*04a6*/ 	.byte	0x08
	.zero		1


	//   ....[58]....
        /*04a8*/ 	.word	0x000009b0
        /*04ac*/ 	.word	0x000000ff
        /*04b0*/ 	.word	0x000000e8
        /*04b4*/ 	.short	0x0100
        /*04b6*/ 	.byte	0x08
	.zero		1


	//   ....[59]....
        /*04b8*/ 	.word	0x000009c0
        /*04bc*/ 	.word	0x000000ff
        /*04c0*/ 	.word	0x00000200
        /*04c4*/ 	.short	0x0100
        /*04c6*/ 	.byte	0x08
	.zero		1


	//   ....[60]....
        /*04c8*/ 	.word	0x000009d0
        /*04cc*/ 	.word	0x000000ff
        /*04d0*/ 	.word	0x000000f0
        /*04d4*/ 	.short	0x0100
        /*04d6*/ 	.byte	0x08
	.zero		1


	//   ....[61]....
        /*04d8*/ 	.word	0x000009e0
        /*04dc*/ 	.word	0x000000ff
        /*04e0*/ 	.word	0x00000208
        /*04e4*/ 	.short	0x0100
        /*04e6*/ 	.byte	0x08
	.zero		1


	//   ....[62]....
        /*04e8*/ 	.word	0x000009f0
        /*04ec*/ 	.word	0x000000ff
        /*04f0*/ 	.word	0x000000f8
        /*04f4*/ 	.short	0x0100
        /*04f6*/ 	.byte	0x08
	.zero		1


	//   ....[63]....
        /*04f8*/ 	.word	0x00000a00
        /*04fc*/ 	.word	0x000000ff
        /*0500*/ 	.word	0x00000210
        /*0504*/ 	.short	0x0100
        /*0506*/ 	.byte	0x08
	.zero		1


	//   ....[64]....
        /*0508*/ 	.word	0x00000a10
        /*050c*/ 	.word	0x000000ff
        /*0510*/ 	.word	0x00000100
        /*0514*/ 	.short	0x0100
        /*0516*/ 	.byte	0x08
	.zero		1


	//   ....[65]....
        /*0518*/ 	.word	0x00000a20
        /*051c*/ 	.word	0x000000ff
        /*0520*/ 	.word	0x00000218
        /*0524*/ 	.short	0x0100
        /*0526*/ 	.byte	0x08
	.zero		1


	//   ....[66]....
        /*0528*/ 	.word	0x00000a30
        /*052c*/ 	.word	0x000000ff
        /*0530*/ 	.word	0x00000108
        /*0534*/ 	.short	0x0100
        /*0536*/ 	.byte	0x08
	.zero		1


	//   ....[67]....
        /*0538*/ 	.word	0x00000a40
        /*053c*/ 	.word	0x000000ff
        /*0540*/ 	.word	0x00000220
        /*0544*/ 	.short	0x0100
        /*0546*/ 	.byte	0x08
	.zero		1


	//   ....[68]....
        /*0548*/ 	.word	0x00000a50
        /*054c*/ 	.word	0x000000ff
        /*0550*/ 	.word	0x00000110
        /*0554*/ 	.short	0x0100
        /*0556*/ 	.byte	0x08
	.zero		1


	//   ....[69]....
        /*0558*/ 	.word	0x00000a60
        /*055c*/ 	.word	0x000000ff
        /*0560*/ 	.word	0x00000228
        /*0564*/ 	.short	0x0100
        /*0566*/ 	.byte	0x08
	.zero		1


	//   ....[70]....
        /*0568*/ 	.word	0x00000b90
        /*056c*/ 	.word	0x000000ff
        /*0570*/ 	.word	0x00000230
        /*0574*/ 	.short	0x0100
        /*0576*/ 	.byte	0x09
	.zero		1


	//   ....[71]....
        /*0578*/ 	.word	0x00000ba0
        /*057c*/ 	.word	0x000000ff
        /*0580*/ 	.word	0x00000248
        /*0584*/ 	.short	0x0100
        /*0586*/ 	.byte	0x09
	.zero		1


	//   ....[72]....
        /*0588*/ 	.word	0x00000bb0
        /*058c*/ 	.word	0x000000ff
        /*0590*/ 	.word	0x00000238
        /*0594*/ 	.short	0x0100
        /*0596*/ 	.byte	0x09
	.zero		1


	//   ....[73]....
        /*0598*/ 	.word	0x00000bc0
        /*059c*/ 	.word	0x000000ff
        /*05a0*/ 	.word	0x00000250
        /*05a4*/ 	.short	0x0100
        /*05a6*/ 	.byte	0x09
	.zero		1


	//   ....[74]....
        /*05a8*/ 	.word	0x00000bd0
        /*05ac*/ 	.word	0x000000ff
        /*05b0*/ 	.word	0x00000240
        /*05b4*/ 	.short	0x0100
        /*05b6*/ 	.byte	0x09
	.zero		1


	//   ....[75]....
        /*05b8*/ 	.word	0x00000be0
        /*05bc*/ 	.word	0x000000ff
        /*05c0*/ 	.word	0x00000258
        /*05c4*/ 	.short	0x0100
        /*05c6*/ 	.byte	0x09
	.zero		1


	//   ....[76]....
        /*05c8*/ 	.word	0x00000cc0
        /*05cc*/ 	.word	0x000000ff
        /*05d0*/ 	.word	0x00000260
        /*05d4*/ 	.short	0x0100
        /*05d6*/ 	.byte	0x08
	.zero		1


	//   ....[77]....
        /*05d8*/ 	.word	0x00000cd0
        /*05dc*/ 	.word	0x000000ff
        /*05e0*/ 	.word	0x00000268
        /*05e4*/ 	.short	0x0100
        /*05e6*/ 	.byte	0x08
	.zero		1


	//   ....[78]....
        /*05e8*/ 	.word	0x00000e00
        /*05ec*/ 	.word	0x000000ff
        /*05f0*/ 	.word	0x00000270
        /*05f4*/ 	.short	0x0100
        /*05f6*/ 	.byte	0x08
	.zero		1


	//   ....[79]....
        /*05f8*/ 	.word	0x00000e10
        /*05fc*/ 	.word	0x000000ff
        /*0600*/ 	.word	0x00000280
        /*0604*/ 	.short	0x0100
        /*0606*/ 	.byte	0x08
	.zero		1


	//   ....[80]....
        /*0608*/ 	.word	0x00000e20
        /*060c*/ 	.word	0x000000ff
        /*0610*/ 	.word	0x00000278
        /*0614*/ 	.short	0x0100
        /*0616*/ 	.byte	0x08
	.zero		1


	//   ....[81]....
        /*0618*/ 	.word	0x00000e30
        /*061c*/ 	.word	0x000000ff
        /*0620*/ 	.word	0x00000288
        /*0624*/ 	.short	0x0100
        /*0626*/ 	.byte	0x08
	.zero		1


	//   ....[82]....
        /*0628*/ 	.word	0x00000f50
        /*062c*/ 	.word	0x000000ff
        /*0630*/ 	.word	0x00000290
        /*0634*/ 	.short	0x0100
        /*0636*/ 	.byte	0x09
	.zero		1


	//   ....[83]....
        /*0638*/ 	.word	0x00000f60
        /*063c*/ 	.word	0x000000ff
        /*0640*/ 	.word	0x000002b0
        /*0644*/ 	.short	0x0100
        /*0646*/ 	.byte	0x09
	.zero		1


	//   ....[84]....
        /*0648*/ 	.word	0x00000f70
        /*064c*/ 	.word	0x000000ff
        /*0650*/ 	.word	0x00000298
        /*0654*/ 	.short	0x0100
        /*0656*/ 	.byte	0x09
	.zero		1


	//   ....[85]....
        /*0658*/ 	.word	0x00000f80
        /*065c*/ 	.word	0x000000ff
        /*0660*/ 	.word	0x000002b8
        /*0664*/ 	.short	0x0100
        /*0666*/ 	.byte	0x09
	.zero		1


	//   ....[86]....
        /*0668*/ 	.word	0x00000f90
        /*066c*/ 	.word	0x000000ff
        /*0670*/ 	.word	0x000002a0
        /*0674*/ 	.short	0x0100
        /*0676*/ 	.byte	0x09
	.zero		1


	//   ....[87]....
        /*0678*/ 	.word	0x00000fa0
        /*067c*/ 	.word	0x000000ff
        /*0680*/ 	.word	0x000002c0
        /*0684*/ 	.short	0x0100
        /*0686*/ 	.byte	0x09
	.zero		1


	//   ....[88]....
        /*0688*/ 	.word	0x00000fb0
        /*068c*/ 	.word	0x000000ff
        /*0690*/ 	.word	0x000002a8
        /*0694*/ 	.short	0x0100
        /*0696*/ 	.byte	0x09
	.zero		1


	//   ....[89]....
        /*0698*/ 	.word	0x00000fc0
        /*069c*/ 	.word	0x000000ff
        /*06a0*/ 	.word	0x000002c8
        /*06a4*/ 	.short	0x0100
        /*06a6*/ 	.byte	0x09
	.zero		1


	//   ....[90]....
        /*06a8*/ 	.word	0x000010b0
        /*06ac*/ 	.word	0x000000ff
        /*06b0*/ 	.word	0x000002d0
        /*06b4*/ 	.short	0x0100
        /*06b6*/ 	.byte	0x08
	.zero		1


	//   ....[91]....
        /*06b8*/ 	.word	0x000010c0
        /*06bc*/ 	.word	0x000000ff
        /*06c0*/ 	.word	0x000002e0
        /*06c4*/ 	.short	0x0100
        /*06c6*/ 	.byte	0x08
	.zero		1


	//   ....[92]....
        /*06c8*/ 	.word	0x000010d0
        /*06cc*/ 	.word	0x000000ff
        /*06d0*/ 	.word	0x000002d8
        /*06d4*/ 	.short	0x0100
        /*06d6*/ 	.byte	0x08
	.zero		1


	//   ....[93]....
        /*06d8*/ 	.word	0x000010e0
        /*06dc*/ 	.word	0x000000ff
        /*06e0*/ 	.word	0x000002e8
        /*06e4*/ 	.short	0x0100
        /*06e6*/ 	.byte	0x08
	.zero		1


	//   ....[94]....
        /*06e8*/ 	.word	0x000011d0
        /*06ec*/ 	.word	0x000000ff
        /*06f0*/ 	.word	0x000002f0
        /*06f4*/ 	.short	0x0100
        /*06f6*/ 	.byte	0x07
	.zero		1


	//   ....[95]....
        /*06f8*/ 	.word	0x00001bf0
        /*06fc*/ 	.word	0x00000003
        /*0700*/ 	.word	0x000002e0
        /*0704*/ 	.short	0x010a
        /*0706*/ 	.byte	0xff
	.zero		1


	//   ....[96]....
        /*0708*/ 	.word	0x00001c20
        /*070c*/ 	.word	0x00000003
        /*0710*/ 	.word	0x000002d0
        /*0714*/ 	.short	0x0101
        /*0716*/ 	.byte	0xff
	.zero		1


	//   ....[97]....
        /*0718*/ 	.word	0x00001d20
        /*071c*/ 	.word	0x000000ff
        /*0720*/ 	.word	0x00000118
        /*0724*/ 	.short	0x010a
        /*0726*/ 	.byte	0x08
	.zero		1


	//   ....[98]....
        /*0728*/ 	.word	0x00001df0
        /*072c*/ 	.word	0x000000ff
        /*0730*/ 	.word	0x00000118
        /*0734*/ 	.short	0x010a
        /*0736*/ 	.byte	0x21
	.zero		1


	//   ....[99]....
        /*0738*/ 	.word	0x00001fa0
        /*073c*/ 	.word	0x000000ff
        /*0740*/ 	.word	0x00000118
        /*0744*/ 	.short	0x010a
        /*0746*/ 	.byte	0x08
	.zero		1


	//   ....[100]....
        /*0748*/ 	.word	0x000020a0
        /*074c*/ 	.word	0x000000ff
        /*0750*/ 	.word	0x00000268
        /*0754*/ 	.short	0x0101
        /*0756*/ 	.byte	0x06
	.zero		1


	//   ....[101]....
        /*0758*/ 	.word	0x000020c0
        /*075c*/ 	.word	0x000000ff
        /*0760*/ 	.word	0x00000118
        /*0764*/ 	.short	0x010a
        /*0766*/ 	.byte	0x08
	.zero		1


	//   ....[102]....
        /*0768*/ 	.word	0x00002140
        /*076c*/ 	.word	0x000000ff
        /*0770*/ 	.word	0x00000118
        /*0774*/ 	.short	0x010a
        /*0776*/ 	.byte	0x11
	.zero		1


	//   ....[103]....
        /*0778*/ 	.word	0x000022d0
        /*077c*/ 	.word	0x000000ff
        /*0780*/ 	.word	0x00000118
        /*0784*/ 	.short	0x010a
        /*0786*/ 	.byte	0x08
	.zero		1


	//   ....[104]....
        /*0788*/ 	.word	0x00002420
        /*078c*/ 	.word	0x00000002
        /*0790*/ 	.word	0x00000270
        /*0794*/ 	.short	0x010a
        /*0796*/ 	.byte	0xff
	.zero		1


	//   ....[105]....
        /*0798*/ 	.word	0x000024e0
        /*079c*/ 	.word	0x00000002
        /*07a0*/ 	.word	0x00000000
        /*07a4*/ 	.short	0x0101
        /*07a6*/ 	.byte	0xff
	.zero		1


	//   ....[106]....
        /*07a8*/ 	.word	0x00002a40
        /*07ac*/ 	.word	0x000000ff
        /*07b0*/ 	.word	0x00000000
        /*07b4*/ 	.short	0x010a
        /*07b6*/ 	.byte	0x04
	.zero		1


	//   ....[107]....
        /*07b8*/ 	.word	0x00002ad0
        /*07bc*/ 	.word	0x000000ff
        /*07c0*/ 	.word	0x00000000
        /*07c4*/ 	.short	0x010a
        /*07c6*/ 	.byte	0x04
	.zero		1


	//   ....[108]....
        /*07c8*/ 	.word	0x00002b60
        /*07cc*/ 	.word	0x000000ff
        /*07d0*/ 	.word	0x00000000
        /*07d4*/ 	.short	0x010a
        /*07d6*/ 	.byte	0x04
	.zero		1


	//   ....[109]....
        /*07d8*/ 	.word	0x00002bf0
        /*07dc*/ 	.word	0x000000ff
        /*07e0*/ 	.word	0x00000000
        /*07e4*/ 	.short	0x010a
        /*07e6*/ 	.byte	0x04
	.zero		1


	//   ....[110]....
        /*07e8*/ 	.word	0x00002c80
        /*07ec*/ 	.word	0x000000ff
        /*07f0*/ 	.word	0x00000000
        /*07f4*/ 	.short	0x010a
        /*07f6*/ 	.byte	0x04
	.zero		1


	//   ....[111]....
        /*07f8*/ 	.word	0x00002d10
        /*07fc*/ 	.word	0x000000ff
        /*0800*/ 	.word	0x00000000
        /*0804*/ 	.short	0x010a
        /*0806*/ 	.byte	0x04
	.zero		1


	//   ....[112]....
        /*0808*/ 	.word	0x00002da0
        /*080c*/ 	.word	0x000000ff
        /*0810*/ 	.word	0x00000000
        /*0814*/ 	.short	0x010a
        /*0816*/ 	.byte	0x04
	.zero		1


	//   ....[113]....
        /*0818*/ 	.word	0x00002e30
        /*081c*/ 	.word	0x000000ff
        /*0820*/ 	.word	0x00000000
        /*0824*/ 	.short	0x010a
        /*0826*/ 	.byte	0x04
	.zero		1


	//   ....[114]....
        /*0828*/ 	.word	0x00002ec0
        /*082c*/ 	.word	0x000000ff
        /*0830*/ 	.word	0x00000000
        /*0834*/ 	.short	0x010a
        /*0836*/ 	.byte	0x04
	.zero		1


	//   ....[115]....
        /*0838*/ 	.word	0x00002f50
        /*083c*/ 	.word	0x000000ff
        /*0840*/ 	.word	0x00000000
        /*0844*/ 	.short	0x010a
        /*0846*/ 	.byte	0x04
	.zero		1


	//   ....[116]....
        /*0848*/ 	.word	0x00002fe0
        /*084c*/ 	.word	0x000000ff
        /*0850*/ 	.word	0x00000000
        /*0854*/ 	.short	0x010a
        /*0856*/ 	.byte	0x04
	.zero		1


	//   ....[117]....
        /*0858*/ 	.word	0x00003070
        /*085c*/ 	.word	0x000000ff
        /*0860*/ 	.word	0x00000000
        /*0864*/ 	.short	0x010a
        /*0866*/ 	.byte	0x04
	.zero		1


	//   ....[118]....
        /*0868*/ 	.word	0x00003100
        /*086c*/ 	.word	0x000000ff
        /*0870*/ 	.word	0x00000000
        /*0874*/ 	.short	0x010a
        /*0876*/ 	.byte	0x04
	.zero		1


	//   ....[119]....
        /*0878*/ 	.word	0x00003190
        /*087c*/ 	.word	0x000000ff
        /*0880*/ 	.word	0x00000000
        /*0884*/ 	.short	0x010a
        /*0886*/ 	.byte	0x04
	.zero		1


	//   ....[120]....
        /*0888*/ 	.word	0x00003220
        /*088c*/ 	.word	0x000000ff
        /*0890*/ 	.word	0x00000000
        /*0894*/ 	.short	0x010a
        /*0896*/ 	.byte	0x04
	.zero		1


	//   ....[121]....
        /*0898*/ 	.word	0x000032b0
        /*089c*/ 	.word	0x000000ff
        /*08a0*/ 	.word	0x00000000
        /*08a4*/ 	.short	0x010a
        /*08a6*/ 	.byte	0x04
	.zero		1


	//   ....[122]....
        /*08a8*/ 	.word	0x00003340
        /*08ac*/ 	.word	0x000000ff
        /*08b0*/ 	.word	0x00000000
        /*08b4*/ 	.short	0x010a
        /*08b6*/ 	.byte	0x04
	.zero		1


	//   ....[123]....
        /*08b8*/ 	.word	0x000033d0
        /*08bc*/ 	.word	0x000000ff
        /*08c0*/ 	.word	0x00000000
        /*08c4*/ 	.short	0x010a
        /*08c6*/ 	.byte	0x04
	.zero		1


	//   ....[124]....
        /*08c8*/ 	.word	0x00003460
        /*08cc*/ 	.word	0x000000ff
        /*08d0*/ 	.word	0x00000000
        /*08d4*/ 	.short	0x010a
        /*08d6*/ 	.byte	0x04
	.zero		1


	//   ....[125]....
        /*08d8*/ 	.word	0x000034f0
        /*08dc*/ 	.word	0x000000ff
        /*08e0*/ 	.word	0x00000000
        /*08e4*/ 	.short	0x010a
        /*08e6*/ 	.byte	0x04
	.zero		1


	//   ....[126]....
        /*08e8*/ 	.word	0x00003580
        /*08ec*/ 	.word	0x000000ff
        /*08f0*/ 	.word	0x00000000
        /*08f4*/ 	.short	0x010a
        /*08f6*/ 	.byte	0x04
	.zero		1


	//   ....[127]....
        /*08f8*/ 	.word	0x00003610
        /*08fc*/ 	.word	0x000000ff
        /*0900*/ 	.word	0x00000000
        /*0904*/ 	.short	0x010a
        /*0906*/ 	.byte	0x04
	.zero		1


	//   ....[128]....
        /*0908*/ 	.word	0x000036a0
        /*090c*/ 	.word	0x000000ff
        /*0910*/ 	.word	0x00000000
        /*0914*/ 	.short	0x010a
        /*0916*/ 	.byte	0x04
	.zero		1


	//   ....[129]....
        /*0918*/ 	.word	0x00003730
        /*091c*/ 	.word	0x000000ff
        /*0920*/ 	.word	0x00000000
        /*0924*/ 	.short	0x010a
        /*0926*/ 	.byte	0x04
	.zero		1


	//   ....[130]....
        /*0928*/ 	.word	0x000037c0
        /*092c*/ 	.word	0x000000ff
        /*0930*/ 	.word	0x00000000
        /*0934*/ 	.short	0x010a
        /*0936*/ 	.byte	0x04
	.zero		1


	//   ....[131]....
        /*0938*/ 	.word	0x00003850
        /*093c*/ 	.word	0x000000ff
        /*0940*/ 	.word	0x00000000
        /*0944*/ 	.short	0x010a
        /*0946*/ 	.byte	0x04
	.zero		1


	//   ....[132]....
        /*0948*/ 	.word	0x000038e0
        /*094c*/ 	.word	0x000000ff
        /*0950*/ 	.word	0x00000000
        /*0954*/ 	.short	0x010a
        /*0956*/ 	.byte	0x04
	.zero		1


	//   ....[133]....
        /*0958*/ 	.word	0x00003970
        /*095c*/ 	.word	0x000000ff
        /*0960*/ 	.word	0x00000000
        /*0964*/ 	.short	0x010a
        /*0966*/ 	.byte	0x04
	.zero		1


	//   ....[134]....
        /*0968*/ 	.word	0x00003a00
        /*096c*/ 	.word	0x000000ff
        /*0970*/ 	.word	0x00000000
        /*0974*/ 	.short	0x010a
        /*0976*/ 	.byte	0x04
	.zero		1


	//   ....[135]....
        /*0978*/ 	.word	0x00003a90
        /*097c*/ 	.word	0x000000ff
        /*0980*/ 	.word	0x00000000
        /*0984*/ 	.short	0x010a
        /*0986*/ 	.byte	0x04
	.zero		1


	//   ....[136]....
        /*0988*/ 	.word	0x00003b20
        /*098c*/ 	.word	0x000000ff
        /*0990*/ 	.word	0x00000000
        /*0994*/ 	.short	0x010a
        /*0996*/ 	.byte	0x04
	.zero		1


	//   ....[137]....
        /*0998*/ 	.word	0x00003bb0
        /*099c*/ 	.word	0x000000ff
        /*09a0*/ 	.word	0x00000000
        /*09a4*/ 	.short	0x010a
        /*09a6*/ 	.byte	0x04
	.zero		1


	//   ....[138]....
        /*09a8*/ 	.word	0x00003c40
        /*09ac*/ 	.word	0x000000ff
        /*09b0*/ 	.word	0x00000000
        /*09b4*/ 	.short	0x010a
        /*09b6*/ 	.byte	0x04
	.zero		1


	//   ....[139]....
        /*09b8*/ 	.word	0x00003cd0
        /*09bc*/ 	.word	0x000000ff
        /*09c0*/ 	.word	0x00000000
        /*09c4*/ 	.short	0x010a
        /*09c6*/ 	.byte	0x04
	.zero		1


	//   ....[140]....
        /*09c8*/ 	.word	0x00003d70
        /*09cc*/ 	.word	0x00000000
        /*09d0*/ 	.word	0x00000000
        /*09d4*/ 	.short	0x010a
        /*09d6*/ 	.byte	0xff
	.zero		1


	//   ....[141]....
        /*09d8*/ 	.word	0x00003ea0
        /*09dc*/ 	.word	0x00000000
        /*09e0*/ 	.word	0x000002d0
        /*09e4*/ 	.short	0x010a
        /*09e6*/ 	.byte	0xff
	.zero		1


	//   ....[142]....
        /*09e8*/ 	.word	0x00003f10
        /*09ec*/ 	.word	0x00000004
        /*09f0*/ 	.word	0x00000000
        /*09f4*/ 	.short	0x0101
        /*09f6*/ 	.byte	0xff
	.zero		1


	//   ....[143]....
        /*09f8*/ 	.word	0x00003f30
        /*09fc*/ 	.word	0x000000ff
        /*0a00*/ 	.word	0x00000280
        /*0a04*/ 	.short	0x010a
        /*0a06*/ 	.byte	0x05
	.zero		1


	//   ....[144]....
        /*0a08*/ 	.word	0x00004050
        /*0a0c*/ 	.word	0x00000000
        /*0a10*/ 	.word	0x00000270
        /*0a14*/ 	.short	0x010a
        /*0a16*/ 	.byte	0xff
	.zero		1


	//   ....[145]....
        /*0a18*/ 	.word	0x00004150
        /*0a1c*/ 	.word	0x00000000
        /*0a20*/ 	.word	0x00000000
        /*0a24*/ 	.short	0x0101
        /*0a26*/ 	.byte	0xff
	.zero		1


	//   ....[146]....
        /*0a28*/ 	.word	0x000041e0
        /*0a2c*/ 	.word	0x000000ff
        /*0a30*/ 	.word	0x00000280
        /*0a34*/ 	.short	0x0106
        /*0a36*/ 	.byte	0x05
	.zero		1


	//   ....[147]....
        /*0a38*/ 	.word	0x00004200
        /*0a3c*/ 	.word	0x000000ff
        /*0a40*/ 	.word	0x00000280
        /*0a44*/ 	.short	0x010a
        /*0a46*/ 	.byte	0x05
	.zero		1


	//   ....[148]....
        /*0a48*/ 	.word	0x00004290
        /*0a4c*/ 	.word	0x000000ff
        /*0a50*/ 	.word	0x00000280
        /*0a54*/ 	.short	0x0106
        /*0a56*/ 	.byte	0x04
	.zero		1


	//   ....[149]....
        /*0a58*/ 	.word	0x000042d0
        /*0a5c*/ 	.word	0x00000000
        /*0a60*/ 	.word	0x00000280
        /*0a64*/ 	.short	0x010a
        /*0a66*/ 	.byte	0xff
	.zero		1


	//   ....[150]....
        /*0a68*/ 	.word	0x00004510
        /*0a6c*/ 	.word	0x000000ff
        /*0a70*/ 	.word	0x00000008
        /*0a74*/ 	.short	0x010a
        /*0a76*/ 	.byte	0x06
	.zero		1


	//   ....[151]....
        /*0a78*/ 	.word	0x00004530
        /*0a7c*/ 	.word	0x000000ff
        /*0a80*/ 	.word	0x00000008
        /*0a84*/ 	.short	0x010a
        /*0a86*/ 	.byte	0x06
	.zero		1


	//   ....[152]....
        /*0a88*/ 	.word	0x000046c0
        /*0a8c*/ 	.word	0x000000ff
        /*0a90*/ 	.word	0x00000008
        /*0a94*/ 	.short	0x010a
        /*0a96*/ 	.byte	0x06
	.zero		1


	//   ....[153]....
        /*0a98*/ 	.word	0x000046e0
        /*0a9c*/ 	.word	0x000000ff
        /*0aa0*/ 	.word	0x00000008
        /*0aa4*/ 	.short	0x010a
        /*0aa6*/ 	.byte	0x06
	.zero		1


	//   ....[154]....
        /*0aa8*/ 	.word	0x000047a0
        /*0aac*/ 	.word	0x000000ff
        /*0ab0*/ 	.word	0x00000000
        /*0ab4*/ 	.short	0x0101
        /*0ab6*/ 	.byte	0x07
	.zero		1


	//   ....[155]....
        /*0ab8*/ 	.word	0x00004aa0
        /*0abc*/ 	.word	0x00000000
        /*0ac0*/ 	.word	0x00000270
        /*0ac4*/ 	.short	0x010a
        /*0ac6*/ 	.byte	0xff
	.zero		1


	//   ....[156]....
        /*0ac8*/ 	.word	0x00004b60
        /*0acc*/ 	.word	0x00000000
        /*0ad0*/ 	.word	0x00000000
        /*0ad4*/ 	.short	0x0101
        /*0ad6*/ 	.byte	0xff
	.zero		1


	//   ....[157]....
        /*0ad8*/ 	.word	0x00004c20
        /*0adc*/ 	.word	0x000000ff
        /*0ae0*/ 	.word	0x00000000
        /*0ae4*/ 	.short	0x010a
        /*0ae6*/ 	.byte	0x06
	.zero		1


	//   ....[158]....
        /*0ae8*/ 	.word	0x00004c30
        /*0aec*/ 	.word	0x000000ff
        /*0af0*/ 	.word	0x000002b0
        /*0af4*/ 	.short	0x010a
        /*0af6*/ 	.byte	0x0a
	.zero		1


	//   ....[159]....
        /*0af8*/ 	.word	0x00004ce0
        /*0afc*/ 	.word	0x000000ff
        /*0b00*/ 	.word	0x00000000
        /*0b04*/ 	.short	0x010a
        /*0b06*/ 	.byte	0x09
	.zero		1


	//   ....[160]....
        /*0b08*/ 	.word	0x00004e20
        /*0b0c*/ 	.word	0x000000ff
        /*0b10*/ 	.word	0x00000000
        /*0b14*/ 	.short	0x010a
        /*0b16*/ 	.byte	0x06
	.zero		1


	//   ....[161]....
        /*0b18*/ 	.word	0x00005070
        /*0b1c*/ 	.word	0x000000ff
        /*0b20*/ 	.word	0x00000000
        /*0b24*/ 	.short	0x010a
        /*0b26*/ 	.byte	0x07
	.zero		1


	//   ....[162]....
        /*0b28*/ 	.word	0x00005100
        /*0b2c*/ 	.word	0x000000ff
        /*0b30*/ 	.word	0x00000000
        /*0b34*/ 	.short	0x010a
        /*0b36*/ 	.byte	0x07
	.zero		1


	//   ....[163]....
        /*0b38*/ 	.word	0x00005190
        /*0b3c*/ 	.word	0x000000ff
        /*0b40*/ 	.word	0x00000000
        /*0b44*/ 	.short	0x010a
        /*0b46*/ 	.byte	0x07
	.zero		1


	//   ....[164]....
        /*0b48*/ 	.word	0x00005230
        /*0b4c*/ 	.word	0x00000000
        /*0b50*/ 	.word	0x00000000
        /*0b54*/ 	.short	0x010a
        /*0b56*/ 	.byte	0xff
	.zero		1


	//   ....[165]....
        /*0b58*/ 	.word	0x00005270
        /*0b5c*/ 	.word	0x00000000
        /*0b60*/ 	.word	0x00000000
        /*0b64*/ 	.short	0x010a
        /*0b66*/ 	.byte	0xff
	.zero		1


	//   ....[166]....
        /*0b68*/ 	.word	0x000052e0
        /*0b6c*/ 	.word	0x000000ff
        /*0b70*/ 	.word	0x00000000
        /*0b74*/ 	.short	0x0101
        /*0b76*/ 	.byte	0x05
	.zero		1


	//   ....[167]....
        /*0b78*/ 	.word	0x00005320
        /*0b7c*/ 	.word	0x000000ff
        /*0b80*/ 	.word	0x000002f0
        /*0b84*/ 	.short	0x010a
        /*0b86*/ 	.byte	0x08
	.zero		1


	//   ....[168]....
        /*0b88*/ 	.word	0x00005370
        /*0b8c*/ 	.word	0x000000ff
        /*0b90*/ 	.word	0x00000000
        /*0b94*/ 	.short	0x0101
        /*0b96*/ 	.byte	0x05
	.zero		1


	//   ....[169]....
        /*0b98*/ 	.word	0x00005780
        /*0b9c*/ 	.word	0x00000000
        /*0ba0*/ 	.word	0x00000270
        /*0ba4*/ 	.short	0x010a
        /*0ba6*/ 	.byte	0xff
	.zero		1


	//   ....[170]....
        /*0ba8*/ 	.word	0x00005840
        /*0bac*/ 	.word	0x00000000
        /*0bb0*/ 	.word	0x00000000
        /*0bb4*/ 	.short	0x0101
        /*0bb6*/ 	.byte	0xff
	.zero		1


	//   ....[171]....
        /*0bb8*/ 	.word	0x00005b60
        /*0bbc*/ 	.word	0x000000ff
        /*0bc0*/ 	.word	0x00000268
        /*0bc4*/ 	.short	0x010a
        /*0bc6*/ 	.byte	0x07
	.zero		1


	//   ....[172]....
        /*0bc8*/ 	.word	0x00005d80
        /*0bcc*/ 	.word	0x000000ff
        /*0bd0*/ 	.word	0x00000248
        /*0bd4*/ 	.short	0x010a
        /*0bd6*/ 	.byte	0x0f
	.zero		1


	//   ....[173]....
        /*0bd8*/ 	.word	0x00006030
        /*0bdc*/ 	.word	0x000000ff
        /*0be0*/ 	.word	0x00000230
        /*0be4*/ 	.short	0x010b
        /*0be6*/ 	.byte	0x0f
	.zero		1


	//   ....[174]....
        /*0be8*/ 	.word	0x000060b0
        /*0bec*/ 	.word	0x000000ff
        /*0bf0*/ 	.word	0x00000000
        /*0bf4*/ 	.short	0x0101
        /*0bf6*/ 	.byte	0x10
	.zero		1


	//   ....[175]....
        /*0bf8*/ 	.word	0x000060f0
        /*0bfc*/ 	.word	0x000000ff
        /*0c00*/ 	.word	0x00000248
        /*0c04*/ 	.short	0x010a
        /*0c06*/ 	.byte	0x0d
	.zero		1


	//   ....[176]....
        /*0c08*/ 	.word	0x00006330
        /*0c0c*/ 	.word	0x000000ff
        /*0c10*/ 	.word	0x00000230
        /*0c14*/ 	.short	0x010b
        /*0c16*/ 	.byte	0x0d
	.zero		1


	//   ....[177]....
        /*0c18*/ 	.word	0x000063a0
        /*0c1c*/ 	.word	0x000000ff
        /*0c20*/ 	.word	0x00000000
        /*0c24*/ 	.short	0x0101
        /*0c26*/ 	.byte	0x0f
	.zero		1


	//   ....[178]....
        /*0c28*/ 	.word	0x000063f0
        /*0c2c*/ 	.word	0x000000ff
        /*0c30*/ 	.word	0x00000000
        /*0c34*/ 	.short	0x010a
        /*0c36*/ 	.byte	0x04
	.zero		1


	//   ....[179]....
        /*0c38*/ 	.word	0x00006480
        /*0c3c*/ 	.word	0x000000ff
        /*0c40*/ 	.word	0x00000000
        /*0c44*/ 	.short	0x010a
        /*0c46*/ 	.byte	0x04
	.zero		1


	//   ....[180]....
        /*0c48*/ 	.word	0x00006520
        /*0c4c*/ 	.word	0x00000000
        /*0c50*/ 	.word	0x00000000
        /*0c54*/ 	.short	0x010a
        /*0c56*/ 	.byte	0xff
	.zero		1


	//   ....[181]....
        /*0c58*/ 	.word	0x00006860
        /*0c5c*/ 	.word	0x00000000
        /*0c60*/ 	.word	0x00000270
        /*0c64*/ 	.short	0x010a
        /*0c66*/ 	.byte	0xff
	.zero		1


	//   ....[182]....
        /*0c68*/ 	.word	0x00006970
        /*0c6c*/ 	.word	0x00000000
        /*0c70*/ 	.word	0x00000000
        /*0c74*/ 	.short	0x0101
        /*0c76*/ 	.byte	0xff
	.zero		1


	//   ....[183]....
        /*0c78*/ 	.word	0x000073c0
        /*0c7c*/ 	.word	0x00000000
        /*0c80*/ 	.word	0x00000230
        /*0c84*/ 	.short	0x010a
        /*0c86*/ 	.byte	0xff
	.zero		1


	//   ....[184]....
        /*0c88*/ 	.word	0x00007400
        /*0c8c*/ 	.word	0x0000004c
        /*0c90*/ 	.word	0x00000290
        /*0c94*/ 	.short	0x010a
        /*0c96*/ 	.byte	0xff
	.zero		1


	//   ....[185]....
        /*0c98*/ 	.word	0x00007510
        /*0c9c*/ 	.word	0x00000000
        /*0ca0*/ 	.word	0x00000230
        /*0ca4*/ 	.short	0x010a
        /*0ca6*/ 	.byte	0xff
	.zero		1


	//   ....[186]....
        /*0ca8*/ 	.word	0x00007620
        /*0cac*/ 	.word	0x0000004c
        /*0cb0*/ 	.word	0x00000290
        /*0cb4*/ 	.short	0x010a
        /*0cb6*/ 	.byte	0xff
	.zero		1


	//   ....[187]....
        /*0cb8*/ 	.word	0x00007e30
        /*0cbc*/ 	.word	0x00000000
        /*0cc0*/ 	.word	0x00000000
        /*0cc4*/ 	.short	0x0101
        /*0cc6*/ 	.byte	0xff
	.zero		1


	//   ....[188]....
        /*0cc8*/ 	.word	0x00007e40
        /*0ccc*/ 	.word	0x00000002
        /*0cd0*/ 	.word	0x00000230
        /*0cd4*/ 	.short	0x010a
        /*0cd6*/ 	.byte	0xff
	.zero		1


	//   ....[189]....
        /*0cd8*/ 	.word	0x00007f00
        /*0cdc*/ 	.word	0x00000002
        /*0ce0*/ 	.word	0x00000230
        /*0ce4*/ 	.short	0x010a
        /*0ce6*/ 	.byte	0xff
	.zero		1


	//   ....[190]....
        /*0ce8*/ 	.word	0x000081e0
        /*0cec*/ 	.word	0x0000004c
        /*0cf0*/ 	.word	0x00000000
        /*0cf4*/ 	.short	0x0101
        /*0cf6*/ 	.byte	0xff
	.zero		1


	//   ....[191]....
        /*0cf8*/ 	.word	0x00008820
        /*0cfc*/ 	.word	0x00000002
        /*0d00*/ 	.word	0x00000000
        /*0d04*/ 	.short	0x0101
        /*0d06*/ 	.byte	0xff
	.zero		1


	//   ....[192]....
        /*0d08*/ 	.word	0x00008a90
        /*0d0c*/ 	.word	0x000000ff
        /*0d10*/ 	.word	0x00000000
        /*0d14*/ 	.short	0x0101
        /*0d16*/ 	.byte	0x04
	.zero		1


	//   ....[193]....
        /*0d18*/ 	.word	0x00008ab0
        /*0d1c*/ 	.word	0x00000003
        /*0d20*/ 	.word	0x000002e0
        /*0d24*/ 	.short	0x010a
        /*0d26*/ 	.byte	0xff
	.zero		1


	//   ....[194]....
        /*0d28*/ 	.word	0x00008b10
        /*0d2c*/ 	.word	0x00000002
        /*0d30*/ 	.word	0x00000118
        /*0d34*/ 	.short	0x010a
        /*0d36*/ 	.byte	0xff
	.zero		1


	//   ....[195]....
        /*0d38*/ 	.word	0x00008b70
        /*0d3c*/ 	.word	0x00000002
        /*0d40*/ 	.word	0x00000118
        /*0d44*/ 	.short	0x010a
        /*0d46*/ 	.byte	0xff
	.zero		1


	//   ....[196]....
        /*0d48*/ 	.word	0x00008bc0
        /*0d4c*/ 	.word	0x00000002
        /*0d50*/ 	.word	0x00000270
        /*0d54*/ 	.short	0x010a
        /*0d56*/ 	.byte	0xff
	.zero		1


	//   ....[197]....
        /*0d58*/ 	.word	0x00008c20
        /*0d5c*/ 	.word	0x00000000
        /*0d60*/ 	.word	0x00000000
        /*0d64*/ 	.short	0x010a
        /*0d66*/ 	.byte	0xff
	.zero		1


	//   ....[198]....
        /*0d68*/ 	.word	0x00008c80
        /*0d6c*/ 	.word	0x00000000
        /*0d70*/ 	.word	0x00000000
        /*0d74*/ 	.short	0x010a
        /*0d76*/ 	.byte	0xff
	.zero		1


	//   ....[199]....
        /*0d78*/ 	.word	0x00008ce0
        /*0d7c*/ 	.word	0x00000000
        /*0d80*/ 	.word	0x00000000
        /*0d84*/ 	.short	0x010a
        /*0d86*/ 	.byte	0xff
	.zero		1


	//   ....[200]....
        /*0d88*/ 	.word	0x00008d40
        /*0d8c*/ 	.word	0x00000000
        /*0d90*/ 	.word	0x00000000
        /*0d94*/ 	.short	0x010a
        /*0d96*/ 	.byte	0xff
	.zero		1


	//   ....[201]....
        /*0d98*/ 	.word	0x00008da0
        /*0d9c*/ 	.word	0x00000000
        /*0da0*/ 	.word	0x00000000
        /*0da4*/ 	.short	0x010a
        /*0da6*/ 	.byte	0xff
	.zero		1


	//   ....[202]....
        /*0da8*/ 	.word	0x00008e00
        /*0dac*/ 	.word	0x00000000
        /*0db0*/ 	.word	0x00000000
        /*0db4*/ 	.short	0x010a
        /*0db6*/ 	.byte	0xff
	.zero		1


	//   ....[203]....
        /*0db8*/ 	.word	0x00008e60
        /*0dbc*/ 	.word	0x00000000
        /*0dc0*/ 	.word	0x00000000
        /*0dc4*/ 	.short	0x010a
        /*0dc6*/ 	.byte	0xff
	.zero		1


	//   ....[204]....
        /*0dc8*/ 	.word	0x00008ec0
        /*0dcc*/ 	.word	0x00000000
        /*0dd0*/ 	.word	0x00000000
        /*0dd4*/ 	.short	0x010a
        /*0dd6*/ 	.byte	0xff
	.zero		1


	//   ....[205]....
        /*0dd8*/ 	.word	0x00008f20
        /*0ddc*/ 	.word	0x00000000
        /*0de0*/ 	.word	0x00000000
        /*0de4*/ 	.short	0x010a
        /*0de6*/ 	.byte	0xff
	.zero		1


	//   ....[206]....
        /*0de8*/ 	.word	0x00008f80
        /*0dec*/ 	.word	0x00000000
        /*0df0*/ 	.word	0x00000000
        /*0df4*/ 	.short	0x010a
        /*0df6*/ 	.byte	0xff
	.zero		1


	//   ....[207]....
        /*0df8*/ 	.word	0x00008fe0
        /*0dfc*/ 	.word	0x00000000
        /*0e00*/ 	.word	0x00000000
        /*0e04*/ 	.short	0x010a
        /*0e06*/ 	.byte	0xff
	.zero		1


	//   ....[208]....
        /*0e08*/ 	.word	0x00009040
        /*0e0c*/ 	.word	0x00000000
        /*0e10*/ 	.word	0x00000000
        /*0e14*/ 	.short	0x010a
        /*0e16*/ 	.byte	0xff
	.zero		1


	//   ....[209]....
        /*0e18*/ 	.word	0x000090a0
        /*0e1c*/ 	.word	0x00000000
        /*0e20*/ 	.word	0x00000000
        /*0e24*/ 	.short	0x010a
        /*0e26*/ 	.byte	0xff
	.zero		1


	//   ....[210]....
        /*0e28*/ 	.word	0x00009100
        /*0e2c*/ 	.word	0x00000000
        /*0e30*/ 	.word	0x00000000
        /*0e34*/ 	.short	0x010a
        /*0e36*/ 	.byte	0xff
	.zero		1


	//   ....[211]....
        /*0e38*/ 	.word	0x00009160
        /*0e3c*/ 	.word	0x00000000
        /*0e40*/ 	.word	0x00000000
        /*0e44*/ 	.short	0x010a
        /*0e46*/ 	.byte	0xff
	.zero		1


	//   ....[212]....
        /*0e48*/ 	.word	0x000091c0
        /*0e4c*/ 	.word	0x00000000
        /*0e50*/ 	.word	0x00000000
        /*0e54*/ 	.short	0x010a
        /*0e56*/ 	.byte	0xff
	.zero		1


	//   ....[213]....
        /*0e58*/ 	.word	0x00009220
        /*0e5c*/ 	.word	0x00000000
        /*0e60*/ 	.word	0x00000000
        /*0e64*/ 	.short	0x010a
        /*0e66*/ 	.byte	0xff
	.zero		1


	//   ....[214]....
        /*0e68*/ 	.word	0x00009280
        /*0e6c*/ 	.word	0x00000000
        /*0e70*/ 	.word	0x00000000
        /*0e74*/ 	.short	0x010a
        /*0e76*/ 	.byte	0xff
	.zero		1


	//   ....[215]....
        /*0e78*/ 	.word	0x000092e0
        /*0e7c*/ 	.word	0x00000000
        /*0e80*/ 	.word	0x00000000
        /*0e84*/ 	.short	0x010a
        /*0e86*/ 	.byte	0xff
	.zero		1


	//   ....[216]....
        /*0e88*/ 	.word	0x00009340
        /*0e8c*/ 	.word	0x00000000
        /*0e90*/ 	.word	0x00000000
        /*0e94*/ 	.short	0x010a
        /*0e96*/ 	.byte	0xff
	.zero		1


	//   ....[217]....
        /*0e98*/ 	.word	0x000093a0
        /*0e9c*/ 	.word	0x00000000
        /*0ea0*/ 	.word	0x00000000
        /*0ea4*/ 	.short	0x010a
        /*0ea6*/ 	.byte	0xff
	.zero		1


	//   ....[218]....
        /*0ea8*/ 	.word	0x00009400
        /*0eac*/ 	.word	0x00000000
        /*0eb0*/ 	.word	0x00000000
        /*0eb4*/ 	.short	0x010a
        /*0eb6*/ 	.byte	0xff
	.zero		1


	//   ....[219]....
        /*0eb8*/ 	.word	0x00009460
        /*0ebc*/ 	.word	0x00000000
        /*0ec0*/ 	.word	0x00000000
        /*0ec4*/ 	.short	0x010a
        /*0ec6*/ 	.byte	0xff
	.zero		1


	//   ....[220]....
        /*0ec8*/ 	.word	0x000094c0
        /*0ecc*/ 	.word	0x00000000
        /*0ed0*/ 	.word	0x00000000
        /*0ed4*/ 	.short	0x010a
        /*0ed6*/ 	.byte	0xff
	.zero		1


	//   ....[221]....
        /*0ed8*/ 	.word	0x00009520
        /*0edc*/ 	.word	0x00000000
        /*0ee0*/ 	.word	0x00000000
        /*0ee4*/ 	.short	0x010a
        /*0ee6*/ 	.byte	0xff
	.zero		1


	//   ....[222]....
        /*0ee8*/ 	.word	0x00009580
        /*0eec*/ 	.word	0x00000000
        /*0ef0*/ 	.word	0x00000000
        /*0ef4*/ 	.short	0x010a
        /*0ef6*/ 	.byte	0xff
	.zero		1


	//   ....[223]....
        /*0ef8*/ 	.word	0x000095e0
        /*0efc*/ 	.word	0x00000000
        /*0f00*/ 	.word	0x00000000
        /*0f04*/ 	.short	0x010a
        /*0f06*/ 	.byte	0xff
	.zero		1


	//   ....[224]....
        /*0f08*/ 	.word	0x00009640
        /*0f0c*/ 	.word	0x00000000
        /*0f10*/ 	.word	0x00000000
        /*0f14*/ 	.short	0x010a
        /*0f16*/ 	.byte	0xff
	.zero		1


	//   ....[225]....
        /*0f18*/ 	.word	0x000096a0
        /*0f1c*/ 	.word	0x00000000
        /*0f20*/ 	.word	0x00000000
        /*0f24*/ 	.short	0x010a
        /*0f26*/ 	.byte	0xff
	.zero		1


	//   ....[226]....
        /*0f28*/ 	.word	0x00009700
        /*0f2c*/ 	.word	0x00000000
        /*0f30*/ 	.word	0x00000000
        /*0f34*/ 	.short	0x010a
        /*0f36*/ 	.byte	0xff
	.zero		1


	//   ....[227]....
        /*0f38*/ 	.word	0x00009760
        /*0f3c*/ 	.word	0x00000000
        /*0f40*/ 	.word	0x00000000
        /*0f44*/ 	.short	0x010a
        /*0f46*/ 	.byte	0xff
	.zero		1


	//   ....[228]....
        /*0f48*/ 	.word	0x000097c0
        /*0f4c*/ 	.word	0x00000000
        /*0f50*/ 	.word	0x00000000
        /*0f54*/ 	.short	0x010a
        /*0f56*/ 	.byte	0xff
	.zero		1


	//   ....[229]....
        /*0f58*/ 	.word	0x00009820
        /*0f5c*/ 	.word	0x00000000
        /*0f60*/ 	.word	0x00000000
        /*0f64*/ 	.short	0x010a
        /*0f66*/ 	.byte	0xff
	.zero		1


	//   ....[230]....
        /*0f68*/ 	.word	0x00009880
        /*0f6c*/ 	.word	0x00000000
        /*0f70*/ 	.word	0x00000000
        /*0f74*/ 	.short	0x010a
        /*0f76*/ 	.byte	0xff
	.zero		1


	//   ....[231]....
        /*0f78*/ 	.word	0x000098d0
        /*0f7c*/ 	.word	0x00000000
        /*0f80*/ 	.word	0x000002d0
        /*0f84*/ 	.short	0x010a
        /*0f86*/ 	.byte	0xff
	.zero		1


	//   ....[232]....
        /*0f88*/ 	.word	0x00009930
        /*0f8c*/ 	.word	0x00000000
        /*0f90*/ 	.word	0x00000280
        /*0f94*/ 	.short	0x010a
        /*0f96*/ 	.byte	0xff
	.zero		1


	//   ....[233]....
        /*0f98*/ 	.word	0x00009980
        /*0f9c*/ 	.word	0x00000000
        /*0fa0*/ 	.word	0x00000270
        /*0fa4*/ 	.short	0x010a
        /*0fa6*/ 	.byte	0xff
	.zero		1


	//   ....[234]....
        /*0fa8*/ 	.word	0x000099e0
        /*0fac*/ 	.word	0x00000000
        /*0fb0*/ 	.word	0x00000280
        /*0fb4*/ 	.short	0x010a
        /*0fb6*/ 	.byte	0xff
	.zero		1


	//   ....[235]....
        /*0fb8*/ 	.word	0x00009a40
        /*0fbc*/ 	.word	0x00000004
        /*0fc0*/ 	.word	0x00000008
        /*0fc4*/ 	.short	0x010a
        /*0fc6*/ 	.byte	0xff
	.zero		1


	//   ....[236]....
        /*0fc8*/ 	.word	0x00009b20
        /*0fcc*/ 	.word	0x00000002
        /*0fd0*/ 	.word	0x00000008
        /*0fd4*/ 	.short	0x010a
        /*0fd6*/ 	.byte	0xff
	.zero		1


	//   ....[237]....
        /*0fd8*/ 	.word	0x00009b70
        /*0fdc*/ 	.word	0x00000000
        /*0fe0*/ 	.word	0x00000270
        /*0fe4*/ 	.short	0x010a
        /*0fe6*/ 	.byte	0xff
	.zero		1


	//   ....[238]....
        /*0fe8*/ 	.word	0x00009bd0
        /*0fec*/ 	.word	0x00000000
        /*0ff0*/ 	.word	0x000002b0
        /*0ff4*/ 	.short	0x010a
        /*0ff6*/ 	.byte	0xff
	.zero		1


	//   ....[239]....
        /*0ff8*/ 	.word	0x00009c30
        /*0ffc*/ 	.word	0x00000000
        /*1000*/ 	.word	0x00000000
        /*1004*/ 	.short	0x010a
        /*1006*/ 	.byte	0xff
	.zero		1


	//   ....[240]....
        /*1008*/ 	.word	0x00009c90
        /*100c*/ 	.word	0x00000000
        /*1010*/ 	.word	0x00000000
        /*1014*/ 	.short	0x010a
        /*1016*/ 	.byte	0xff
	.zero		1


	//   ....[241]....
        /*1018*/ 	.word	0x00009cf0
        /*101c*/ 	.word	0x00000000
        /*1020*/ 	.word	0x00000000
        /*1024*/ 	.short	0x010a
        /*1026*/ 	.byte	0xff
	.zero		1


	//   ....[242]....
        /*1028*/ 	.word	0x00009d50
        /*102c*/ 	.word	0x00000000
        /*1030*/ 	.word	0x00000000
        /*1034*/ 	.short	0x010a
        /*1036*/ 	.byte	0xff
	.zero		1


	//   ....[243]....
        /*1038*/ 	.word	0x00009db0
        /*103c*/ 	.word	0x00000000
        /*1040*/ 	.word	0x000002f0
        /*1044*/ 	.short	0x010a
        /*1046*/ 	.byte	0xff
	.zero		1


	//   ....[244]....
        /*1048*/ 	.word	0x00009e00
        /*104c*/ 	.word	0x00000000
        /*1050*/ 	.word	0x00000270
        /*1054*/ 	.short	0x010a
        /*1056*/ 	.byte	0xff
	.zero		1


	//   ....[245]....
        /*1058*/ 	.word	0x00009e60
        /*105c*/ 	.word	0x00000000
        /*1060*/ 	.word	0x00000268
        /*1064*/ 	.short	0x010a
        /*1066*/ 	.byte	0xff
	.zero		1


	//   ....[246]....
        /*1068*/ 	.word	0x00009ec0
        /*106c*/ 	.word	0x00000000
        /*1070*/ 	.word	0x00000248
        /*1074*/ 	.short	0x010a
        /*1076*/ 	.byte	0xff
	.zero		1


	//   ....[247]....
        /*1078*/ 	.word	0x00009f20
        /*107c*/ 	.word	0x00000003
        /*1080*/ 	.word	0x00000248
        /*1084*/ 	.short	0x010a
        /*1086*/ 	.byte	0xff
	.zero		1


	//   ....[248]....
        /*1088*/ 	.word	0x00009f80
        /*108c*/ 	.word	0x00000000
        /*1090*/ 	.word	0x00000000
        /*1094*/ 	.short	0x010a
        /*1096*/ 	.byte	0xff
	.zero		1


	//   ....[249]....
        /*1098*/ 	.word	0x00009fe0
        /*109c*/ 	.word	0x00000000
        /*10a0*/ 	.word	0x00000000
        /*10a4*/ 	.short	0x010a
        /*10a6*/ 	.byte	0xff
	.zero		1


	//   ....[250]....
        /*10a8*/ 	.word	0x0000a030
        /*10ac*/ 	.word	0x00000000
        /*10b0*/ 	.word	0x00000270
        /*10b4*/ 	.short	0x010a
        /*10b6*/ 	.byte	0xff
	.zero		1


	//   ....[251]....
        /*10b8*/ 	.word	0x0000a080
        /*10bc*/ 	.word	0x00000000
        /*10c0*/ 	.word	0x00000230
        /*10c4*/ 	.short	0x010a
        /*10c6*/ 	.byte	0xff
	.zero		1


	//   ....[252]....
        /*10c8*/ 	.word	0x0000a0d0
        /*10cc*/ 	.word	0x0000004c
        /*10d0*/ 	.word	0x00000290
        /*10d4*/ 	.short	0x010a
        /*10d6*/ 	.byte	0xff
	.zero		1


	//   ....[253]....
        /*10d8*/ 	.word	0x0000a120
        /*10dc*/ 	.word	0x00000002
        /*10e0*/ 	.word	0x00000230
        /*10e4*/ 	.short	0x010a
        /*10e6*/ 	.byte	0xff
	.zero		1


	//----- nvinfo : EIATTR_NUM_MBARRIERS
	.align		4
.L_47:
        /*10e8*/ 	.byte	0x03, 0x38
        /*10ea*/ 	.short	0x005f


	//----- nvinfo : EIATTR_EXIT_INSTR_OFFSETS
	.align		4
        /*10ec*/ 	.byte	0x04, 0x1c
        /*10ee*/ 	.short	(.L_49 - .L_48)


	//   ....[0]....
.L_48:
        /*10f0*/ 	.word	0x00003da0


	//   ....[1]....
        /*10f4*/ 	.word	0x000042a0


	//   ....[2]....
        /*10f8*/ 	.word	0x00004300


	//   ....[3]....
        /*10fc*/ 	.word	0x000055a0


	//   ....[4]....
        /*1100*/ 	.word	0x00006550


	//   ....[5]....
        /*1104*/ 	.word	0x00006590


	//   ....[6]....
        /*1108*/ 	.word	0x00008980


	//   ....[7]....
        /*110c*/ 	.word	0x00008a00


	//   ....[8]....
        /*1110*/ 	.word	0x00008a30


	//   ....[9]....
        /*1114*/ 	.word	0x00008aa0


	//----- nvinfo : EIATTR_MAX_THREADS
	.align		4
.L_49:
        /*1118*/ 	.byte	0x04, 0x05
        /*111a*/ 	.short	(.L_51 - .L_50)
.L_50:
        /*111c*/ 	.word	0x00000100
        /*1120*/ 	.word	0x00000001
        /*1124*/ 	.word	0x00000001


	//----- nvinfo : EIATTR_CRS_STACK_SIZE
	.align		4
.L_51:
        /*1128*/ 	.byte	0x04, 0x1e
        /*112a*/ 	.short	(.L_53 - .L_52)
.L_52:
        /*112c*/ 	.word	0x00000000


	//----- nvinfo : EIATTR_CBANK_PARAM_SIZE
	.align		4
.L_53:
        /*1130*/ 	.byte	0x03, 0x19
        /*1132*/ 	.short	0x0800


	//----- nvinfo : EIATTR_PARAM_CBANK
	.align		4
        /*1134*/ 	.byte	0x04, 0x0a
        /*1136*/ 	.short	(.L_55 - .L_54)
	.align		4
.L_54:
        /*1138*/ 	.word	index@(.nv.constant0._ZN7cutlass13device_kernelINS_4gemm6kernel13GemmUniversalIN4cute5tupleIJiiiiEEENS1_10collective13CollectiveMmaINS1_35MainloopSm100TmaUmmaWarpSpecializedILi35ELi2ELi4ENS5_IJNS4_1CILi2EEENSA_ILi1EEESC_EEEEENS5_IJNSA_ILi128EEENSA_ILi64EEENSA_ILi32EEEEEENS_6half_tENS5_IJlSC_lEEESJ_SK_NS4_8TiledMMAINS4_8MMA_AtomIJNS4_26SM100_MMA_F16BF16_2x1SM_SSISJ_SJ_fLi128ELi64ELNS4_4UMMA5MajorE0ELSP_0ELNSO_7ScaleInE0ELSQ_0EEEEEENS4_6LayoutINS5_IJSC_SC_SC_EEENS5_IJNSA_ILi0EEESV_SV_EEEEENS5_IJNS4_10UnderscoreESY_SY_EEEEENS4_18SM100_TMA_2SM_LOADENS4_14ComposedLayoutINS4_7SwizzleILi2ELi4ELi3EEENS4_18smem_ptr_flag_bitsILi16EEENST_INS5_IJNSA_ILi8EEESH_EEENS5_IJSH_SC_EEEEEEEvNS4_8identityES11_S1B_vS1C_EENS_8epilogue10collective18CollectiveEpilogueINS1E_23Sm100TmaWarpSpecializedILi3ELi2ELi16ELb1ELb0EEEJNS5_IJSG_SG_SH_EEENS5_IJNST_ISG_SC_EENST_INS5_IJNSA_ILi16EEESB_EEENS5_IJSC_SH_EEEEEEEESJ_SK_SJ_SK_NS1E_6fusion15FusionCallbacksIS1I_NS1Q_17LinearCombinationISJ_fSJ_fLNS_15FloatRoundStyleE2EEES1J_S1P_JEEENS4_5SM1004TMEM4LOAD26SM100_TMEM_LOAD_32dp32b16xENS4_13SM90_TMA_LOADENS12_INS13_ILi1ELi4ELi3EEES16_NST_INS5_IJS17_S1L_EEENS5_IJS1L_SC_EEEEEEENS4_39AutoVectorizingCopyWithAssumedAlignmentILi128EEENS4_14SM90_TMA_STOREES25_S27_S27_EEEvvEEEEvNT_6ParamsE)
        /*113c*/ 	.short	0x0380
        /*113e*/ 	.short	0x0800


	//----- nvinfo : EIATTR_SW_WAR
	.align		4
.L_55:
        /*1140*/ 	.byte	0x04, 0x36
        /*1142*/ 	.short	(.L_57 - .L_56)
.L_56:
        /*1144*/ 	.word	0x00000008
.L_57:


//--------------------- .nv.callgraph             --------------------------
	.section	.nv.callgraph,"",@"SHT_CUDA_CALLGRAPH"
	.align	4
	.sectionentsize	8
	.align		4
        /*0000*/ 	.word	0x00000000
	.align		4
        /*0004*/ 	.word	0xffffffff
	.align		4
        /*0008*/ 	.word	index@(_ZN7cutlass13device_kernelINS_4gemm6kernel13GemmUniversalIN4cute5tupleIJiiiiEEENS1_10collective13CollectiveMmaINS1_35MainloopSm100TmaUmmaWarpSpecializedILi35ELi2ELi4ENS5_IJNS4_1CILi2EEENSA_ILi1EEESC_EEEEENS5_IJNSA_ILi128EEENSA_ILi64EEENSA_ILi32EEEEEENS_6half_tENS5_IJlSC_lEEESJ_SK_NS4_8TiledMMAINS4_8MMA_AtomIJNS4_26SM100_MMA_F16BF16_2x1SM_SSISJ_SJ_fLi128ELi64ELNS4_4UMMA5MajorE0ELSP_0ELNSO_7ScaleInE0ELSQ_0EEEEEENS4_6LayoutINS5_IJSC_SC_SC_EEENS5_IJNSA_ILi0EEESV_SV_EEEEENS5_IJNS4_10UnderscoreESY_SY_EEEEENS4_18SM100_TMA_2SM_LOADENS4_14ComposedLayoutINS4_7SwizzleILi2ELi4ELi3EEENS4_18smem_ptr_flag_bitsILi16EEENST_INS5_IJNSA_ILi8EEESH_EEENS5_IJSH_SC_EEEEEEEvNS4_8identityES11_S1B_vS1C_EENS_8epilogue10collective18CollectiveEpilogueINS1E_23Sm100TmaWarpSpecializedILi3ELi2ELi16ELb1ELb0EEEJNS5_IJSG_SG_SH_EEENS5_IJNST_ISG_SC_EENST_INS5_IJNSA_ILi16EEESB_EEENS5_IJSC_SH_EEEEEEEESJ_SK_SJ_SK_NS1E_6fusion15FusionCallbacksIS1I_NS1Q_17LinearCombinationISJ_fSJ_fLNS_15FloatRoundStyleE2EEES1J_S1P_JEEENS4_5SM1004TMEM4LOAD26SM100_TMEM_LOAD_32dp32b16xENS4_13SM90_TMA_LOADENS12_INS13_ILi1ELi4ELi3EEES16_NST_INS5_IJS17_S1L_EEENS5_IJS1L_SC_EEEEEEENS4_39AutoVectorizingCopyWithAssumedAlignmentILi128EEENS4_14SM90_TMA_STOREES25_S27_S27_EEEvvEEEEvNT_6ParamsE)
	.align		4
        /*000c*/ 	.word	index@(__assertfail)
	.align		4
        /*0010*/ 	.word	0x00000000
	.align		4
        /*0014*/ 	.word	0xfffffffe
	.align		4
        /*0018*/ 	.word	0x00000000
	.align		4
        /*001c*/ 	.word	0xfffffffd
	.align		4
        /*0020*/ 	.word	0x00000000
	.align		4
        /*0024*/ 	.word	0xfffffffc


//--------------------- .nv.constant4             --------------------------
	.section	.nv.constant4,"a",@progbits
	.align	8
	.align		8
.nv.constant4:
        /*0000*/ 	.dword	__assertfail
	.align		8
        /*0008*/ 	.dword	__unnamed_1
	.align		8
        /*0010*/ 	.dword	__unnamed_2
	.align		8
        /*0018*/ 	.dword	_ZN40_INTERNAL_2b681734_4_k_cu_5ec3be85_209264cuda3std3__45__cpo5beginE
	.align		8
        /*0020*/ 	.dword	_ZN40_INTERNAL_2b681734_4_k_cu_5ec3be85_209264cuda3std3__45__cpo3endE
	.align		8
        /*0028*/ 	.dword	_ZN40_INTERNAL_2b681734_4_k_cu_5ec3be85_209264cuda3std3__45__cpo6cbeginE
	.align		8
        /*0030*/ 	.dword	_ZN40_INTERNAL_2b681734_4_k_cu_5ec3be85_209264cuda3std3__45__cpo4cendE
	.align		8
        /*0038*/ 	.dword	_ZN40_INTERNAL_2b681734_4_k_cu_5ec3be85_209264cuda3std3__442_GLOBAL__N__2b681734_4_k_cu_5ec3be85_209266ignoreE
	.align		8
        /*0040*/ 	.dword	_ZN40_INTERNAL_2b681734_4_k_cu_5ec3be85_209264cuda3std3__419piecewise_constructE
	.align		8
        /*0048*/ 	.dword	_ZN40_INTERNAL_2b681734_4_k_cu_5ec3be85_209264cuda3std3__48in_placeE
	.align		8
        /*0050*/ 	.dword	_ZN40_INTERNAL_2b681734_4_k_cu_5ec3be85_209264cuda3std6ranges3__45__cpo4swapE
	.align		8
        /*0058*/ 	.dword	_ZN40_INTERNAL_2b681734_4_k_cu_5ec3be85_209264cuda3std6ranges3__45__cpo9iter_moveE
	.align		8
        /*0060*/ 	.dword	_ZN40_INTERNAL_2b681734_4_k_cu_5ec3be85_209264cute7productE
	.align		8
        /*0068*/ 	.dword	_ZN40_INTERNAL_2b681734_4_k_cu_5ec3be85_209264cute1_E
	.align		8
        /*0070*/ 	.dword	$str$25
	.align		8
        /*0078*/ 	.dword	$str$26
	.align		8
        /*0080*/ 	.dword	$str$27
	.align		8
        /*0088*/ 	.dword	$str$28


//--------------------- .text._ZN7cutlass13device_kernelINS_4gemm6kernel13GemmUniversalIN4cute5tupleIJiiiiEEENS1_10collective13CollectiveMmaINS1_35MainloopSm100TmaUmmaWarpSpecializedILi35ELi2ELi4ENS5_IJNS4_1CILi2EEENSA_ILi1EEESC_EEEEENS5_IJNSA_ILi128EEENSA_ILi64EEENSA_ILi32EEEEEENS_6half_tENS5_IJlSC_lEEESJ_SK_NS4_8TiledMMAINS4_8MMA_AtomIJNS4_26SM100_MMA_F16BF16_2x1SM_SSISJ_SJ_fLi128ELi64ELNS4_4UMMA5MajorE0ELSP_0ELNSO_7ScaleInE0ELSQ_0EEEEEENS4_6LayoutINS5_IJSC_SC_SC_EEENS5_IJNSA_ILi0EEESV_SV_EEEEENS5_IJNS4_10UnderscoreESY_SY_EEEEENS4_18SM100_TMA_2SM_LOADENS4_14ComposedLayoutINS4_7SwizzleILi2ELi4ELi3EEENS4_18smem_ptr_flag_bitsILi16EEENST_INS5_IJNSA_ILi8EEESH_EEENS5_IJSH_SC_EEEEEEEvNS4_8identityES11_S1B_vS1C_EENS_8epilogue10collective18CollectiveEpilogueINS1E_23Sm100TmaWarpSpecializedILi3ELi2ELi16ELb1ELb0EEEJNS5_IJSG_SG_SH_EEENS5_IJNST_ISG_SC_EENST_INS5_IJNSA_ILi16EEESB_EEENS5_IJSC_SH_EEEEEEEESJ_SK_SJ_SK_NS1E_6fusion15FusionCallbacksIS1I_NS1Q_17LinearCombinationISJ_fSJ_fLNS_15FloatRoundStyleE2EEES1J_S1P_JEEENS4_5SM1004TMEM4LOAD26SM100_TMEM_LOAD_32dp32b16xENS4_13SM90_TMA_LOADENS12_INS13_ILi1ELi4ELi3EEES16_NST_INS5_IJS17_S1L_EEENS5_IJS1L_SC_EEEEEEENS4_39AutoVectorizingCopyWithAssumedAlignmentILi128EEENS4_14SM90_TMA_STOREES25_S27_S27_EEEvvEEEEvNT_6ParamsE --------------------------
	.section	.text._ZN7cutlass13device_kernelINS_4gemm6kernel13GemmUniversalIN4cute5tupleIJiiiiEEENS1_10collective13CollectiveMmaINS1_35MainloopSm100TmaUmmaWarpSpecializedILi35ELi2ELi4ENS5_IJNS4_1CILi2EEENSA_ILi1EEESC_EEEEENS5_IJNSA_ILi128EEENSA_ILi64EEENSA_ILi32EEEEEENS_6half_tENS5_IJlSC_lEEESJ_SK_NS4_8TiledMMAINS4_8MMA_AtomIJNS4_26SM100_MMA_F16BF16_2x1SM_SSISJ_SJ_fLi128ELi64ELNS4_4UMMA5MajorE0ELSP_0ELNSO_7ScaleInE0ELSQ_0EEEEEENS4_6LayoutINS5_IJSC_SC_SC_EEENS5_IJNSA_ILi0EEESV_SV_EEEEENS5_IJNS4_10UnderscoreESY_SY_EEEEENS4_18SM100_TMA_2SM_LOADENS4_14ComposedLayoutINS4_7SwizzleILi2ELi4ELi3EEENS4_18smem_ptr_flag_bitsILi16EEENST_INS5_IJNSA_ILi8EEESH_EEENS5_IJSH_SC_EEEEEEEvNS4_8identityES11_S1B_vS1C_EENS_8epilogue10collective18CollectiveEpilogueINS1E_23Sm100TmaWarpSpecializedILi3ELi2ELi16ELb1ELb0EEEJNS5_IJSG_SG_SH_EEENS5_IJNST_ISG_SC_EENST_INS5_IJNSA_ILi16EEESB_EEENS5_IJSC_SH_EEEEEEEESJ_SK_SJ_SK_NS1E_6fusion15FusionCallbacksIS1I_NS1Q_17LinearCombinationISJ_fSJ_fLNS_15FloatRoundStyleE2EEES1J_S1P_JEEENS4_5SM1004TMEM4LOAD26SM100_TMEM_LOAD_32dp32b16xENS4_13SM90_TMA_LOADENS12_INS13_ILi1ELi4ELi3EEES16_NST_INS5_IJS17_S1L_EEENS5_IJS1L_SC_EEEEEEENS4_39AutoVectorizingCopyWithAssumedAlignmentILi128EEENS4_14SM90_TMA_STOREES25_S27_S27_EEEvvEEEEvNT_6ParamsE,"ax",@progbits
	.align	128
.text._ZN7cutlass13device_kernelINS_4gemm6kernel13GemmUniversalIN4cute5tupleIJiiiiEEENS1_10collective13CollectiveMmaINS1_35MainloopSm100TmaUmmaWarpSpecializedILi35ELi2ELi4ENS5_IJNS4_1CILi2EEENSA_ILi1EEESC_EEEEENS5_IJNSA_ILi128EEENSA_ILi64EEENSA_ILi32EEEEEENS_6half_tENS5_IJlSC_lEEESJ_SK_NS4_8TiledMMAINS4_8MMA_AtomIJNS4_26SM100_MMA_F16BF16_2x1SM_SSISJ_SJ_fLi128ELi64ELNS4_4UMMA5MajorE0ELSP_0ELNSO_7ScaleInE0ELSQ_0EEEEEENS4_6LayoutINS5_IJSC_SC_SC_EEENS5_IJNSA_ILi0EEESV_SV_EEEEENS5_IJNS4_10UnderscoreESY_SY_EEEEENS4_18SM100_TMA_2SM_LOADENS4_14ComposedLayoutINS4_7SwizzleILi2ELi4ELi3EEENS4_18smem_ptr_flag_bitsILi16EEENST_INS5_IJNSA_ILi8EEESH_EEENS5_IJSH_SC_EEEEEEEvNS4_8identityES11_S1B_vS1C_EENS_8epilogue10collective18CollectiveEpilogueINS1E_23Sm100TmaWarpSpecializedILi3ELi2ELi16ELb1ELb0EEEJNS5_IJSG_SG_SH_EEENS5_IJNST_ISG_SC_EENST_INS5_IJNSA_ILi16EEESB_EEENS5_IJSC_SH_EEEEEEEESJ_SK_SJ_SK_NS1E_6fusion15FusionCallbacksIS1I_NS1Q_17LinearCombinationISJ_fSJ_fLNS_15FloatRoundStyleE2EEES1J_S1P_JEEENS4_5SM1004TMEM4LOAD26SM100_TMEM_LOAD_32dp32b16xENS4_13SM90_TMA_LOADENS12_INS13_ILi1ELi4ELi3EEES16_NST_INS5_IJS17_S1L_EEENS5_IJS1L_SC_EEEEEEENS4_39AutoVectorizingCopyWithAssumedAlignmentILi128EEENS4_14SM90_TMA_STOREES25_S27_S27_EEEvvEEEEvNT_6ParamsE:
        .type           _ZN7cutlass13device_kernelINS_4gemm6kernel13GemmUniversalIN4cute5tupleIJiiiiEEENS1_10collective13CollectiveMmaINS1_35MainloopSm100TmaUmmaWarpSpecializedILi35ELi2ELi4ENS5_IJNS4_1CILi2EEENSA_ILi1EEESC_EEEEENS5_IJNSA_ILi128EEENSA_ILi64EEENSA_ILi32EEEEEENS_6half_tENS5_IJlSC_lEEESJ_SK_NS4_8TiledMMAINS4_8MMA_AtomIJNS4_26SM100_MMA_F16BF16_2x1SM_SSISJ_SJ_fLi128ELi64ELNS4_4UMMA5MajorE0ELSP_0ELNSO_7ScaleInE0ELSQ_0EEEEEENS4_6LayoutINS5_IJSC_SC_SC_EEENS5_IJNSA_ILi0EEESV_SV_EEEEENS5_IJNS4_10UnderscoreESY_SY_EEEEENS4_18SM100_TMA_2SM_LOADENS4_14ComposedLayoutINS4_7SwizzleILi2ELi4ELi3EEENS4_18smem_ptr_flag_bitsILi16EEENST_INS5_IJNSA_ILi8EEESH_EEENS5_IJSH_SC_EEEEEEEvNS4_8identityES11_S1B_vS1C_EENS_8epilogue10collective18CollectiveEpilogueINS1E_23Sm100TmaWarpSpecializedILi3ELi2ELi16ELb1ELb0EEEJNS5_IJSG_SG_SH_EEENS5_IJNST_ISG_SC_EENST_INS5_IJNSA_ILi16EEESB_EEENS5_IJSC_SH_EEEEEEEESJ_SK_SJ_SK_NS1E_6fusion15FusionCallbacksIS1I_NS1Q_17LinearCombinationISJ_fSJ_fLNS_15FloatRoundStyleE2EEES1J_S1P_JEEENS4_5SM1004TMEM4LOAD26SM100_TMEM_LOAD_32dp32b16xENS4_13SM90_TMA_LOADENS12_INS13_ILi1ELi4ELi3EEES16_NST_INS5_IJS17_S1L_EEENS5_IJS1L_SC_EEEEEEENS4_39AutoVectorizingCopyWithAssumedAlignmentILi128EEENS4_14SM90_TMA_STOREES25_S27_S27_EEEvvEEEEvNT_6ParamsE,@function
        .size           _ZN7cutlass13device_kernelINS_4gemm6kernel13GemmUniversalIN4cute5tupleIJiiiiEEENS1_10collective13CollectiveMmaINS1_35MainloopSm100TmaUmmaWarpSpecializedILi35ELi2ELi4ENS5_IJNS4_1CILi2EEENSA_ILi1EEESC_EEEEENS5_IJNSA_ILi128EEENSA_ILi64EEENSA_ILi32EEEEEENS_6half_tENS5_IJlSC_lEEESJ_SK_NS4_8TiledMMAINS4_8MMA_AtomIJNS4_26SM100_MMA_F16BF16_2x1SM_SSISJ_SJ_fLi128ELi64ELNS4_4UMMA5MajorE0ELSP_0ELNSO_7ScaleInE0ELSQ_0EEEEEENS4_6LayoutINS5_IJSC_SC_SC_EEENS5_IJNSA_ILi0EEESV_SV_EEEEENS5_IJNS4_10UnderscoreESY_SY_EEEEENS4_18SM100_TMA_2SM_LOADENS4_14ComposedLayoutINS4_7SwizzleILi2ELi4ELi3EEENS4_18smem_ptr_flag_bitsILi16EEENST_INS5_IJNSA_ILi8EEESH_EEENS5_IJSH_SC_EEEEEEEvNS4_8identityES11_S1B_vS1C_EENS_8epilogue10collective18CollectiveEpilogueINS1E_23Sm100TmaWarpSpecializedILi3ELi2ELi16ELb1ELb0EEEJNS5_IJSG_SG_SH_EEENS5_IJNST_ISG_SC_EENST_INS5_IJNSA_ILi16EEESB_EEENS5_IJSC_SH_EEEEEEEESJ_SK_SJ_SK_NS1E_6fusion15FusionCallbacksIS1I_NS1Q_17LinearCombinationISJ_fSJ_fLNS_15FloatRoundStyleE2EEES1J_S1P_JEEENS4_5SM1004TMEM4LOAD26SM100_TMEM_LOAD_32dp32b16xENS4_13SM90_TMA_LOADENS12_INS13_ILi1ELi4ELi3EEES16_NST_INS5_IJS17_S1L_EEENS5_IJS1L_SC_EEEEEEENS4_39AutoVectorizingCopyWithAssumedAlignmentILi128EEENS4_14SM90_TMA_STOREES25_S27_S27_EEEvvEEEEvNT_6ParamsE,(.L_x_269 - _ZN7cutlass13device_kernelINS_4gemm6kernel13GemmUniversalIN4cute5tupleIJiiiiEEENS1_10collective13CollectiveMmaINS1_35MainloopSm100TmaUmmaWarpSpecializedILi35ELi2ELi4ENS5_IJNS4_1CILi2EEENSA_ILi1EEESC_EEEEENS5_IJNSA_ILi128EEENSA_ILi64EEENSA_ILi32EEEEEENS_6half_tENS5_IJlSC_lEEESJ_SK_NS4_8TiledMMAINS4_8MMA_AtomIJNS4_26SM100_MMA_F16BF16_2x1SM_SSISJ_SJ_fLi128ELi64ELNS4_4UMMA5MajorE0ELSP_0ELNSO_7ScaleInE0ELSQ_0EEEEEENS4_6LayoutINS5_IJSC_SC_SC_EEENS5_IJNSA_ILi0EEESV_SV_EEEEENS5_IJNS4_10UnderscoreESY_SY_EEEEENS4_18SM100_TMA_2SM_LOADENS4_14ComposedLayoutINS4_7SwizzleILi2ELi4ELi3EEENS4_18smem_ptr_flag_bitsILi16EEENST_INS5_IJNSA_ILi8EEESH_EEENS5_IJSH_SC_EEEEEEEvNS4_8identityES11_S1B_vS1C_EENS_8epilogue10collective18CollectiveEpilogueINS1E_23Sm100TmaWarpSpecializedILi3ELi2ELi16ELb1ELb0EEEJNS5_IJSG_SG_SH_EEENS5_IJNST_ISG_SC_EENST_INS5_IJNSA_ILi16EEESB_EEENS5_IJSC_SH_EEEEEEEESJ_SK_SJ_SK_NS1E_6fusion15FusionCallbacksIS1I_NS1Q_17LinearCombinationISJ_fSJ_fLNS_15FloatRoundStyleE2EEES1J_S1P_JEEENS4_5SM1004TMEM4LOAD26SM100_TMEM_LOAD_32dp32b16xENS4_13SM90_TMA_LOADENS12_INS13_ILi1ELi4ELi3EEES16_NST_INS5_IJS17_S1L_EEENS5_IJS1L_SC_EEEEEEENS4_39AutoVectorizingCopyWithAssumedAlignmentILi128EEENS4_14SM90_TMA_STOREES25_S27_S27_EEEvvEEEEvNT_6ParamsE)
        .other          _ZN7cutlass13device_kernelINS_4gemm6kernel13GemmUniversalIN4cute5tupleIJiiiiEEENS1_10collective13CollectiveMmaINS1_35MainloopSm100TmaUmmaWarpSpecializedILi35ELi2ELi4ENS5_IJNS4_1CILi2EEENSA_ILi1EEESC_EEEEENS5_IJNSA_ILi128EEENSA_ILi64EEENSA_ILi32EEEEEENS_6half_tENS5_IJlSC_lEEESJ_SK_NS4_8TiledMMAINS4_8MMA_AtomIJNS4_26SM100_MMA_F16BF16_2x1SM_SSISJ_SJ_fLi128ELi64ELNS4_4UMMA5MajorE0ELSP_0ELNSO_7ScaleInE0ELSQ_0EEEEEENS4_6LayoutINS5_IJSC_SC_SC_EEENS5_IJNSA_ILi0EEESV_SV_EEEEENS5_IJNS4_10UnderscoreESY_SY_EEEEENS4_18SM100_TMA_2SM_LOADENS4_14ComposedLayoutINS4_7SwizzleILi2ELi4ELi3EEENS4_18smem_ptr_flag_bitsILi16EEENST_INS5_IJNSA_ILi8EEESH_EEENS5_IJSH_SC_EEEEEEEvNS4_8identityES11_S1B_vS1C_EENS_8epilogue10collective18CollectiveEpilogueINS1E_23Sm100TmaWarpSpecializedILi3ELi2ELi16ELb1ELb0EEEJNS5_IJSG_SG_SH_EEENS5_IJNST_ISG_SC_EENST_INS5_IJNSA_ILi16EEESB_EEENS5_IJSC_SH_EEEEEEEESJ_SK_SJ_SK_NS1E_6fusion15FusionCallbacksIS1I_NS1Q_17LinearCombinationISJ_fSJ_fLNS_15FloatRoundStyleE2EEES1J_S1P_JEEENS4_5SM1004TMEM4LOAD26SM100_TMEM_LOAD_32dp32b16xENS4_13SM90_TMA_LOADENS12_INS13_ILi1ELi4ELi3EEES16_NST_INS5_IJS17_S1L_EEENS5_IJS1L_SC_EEEEEEENS4_39AutoVectorizingCopyWithAssumedAlignmentILi128EEENS4_14SM90_TMA_STOREES25_S27_S27_EEEvvEEEEvNT_6ParamsE,@"STO_CUDA_ENTRY STV_DEFAULT"
_ZN7cutlass13device_kernelINS_4gemm6kernel13GemmUniversalIN4cute5tupleIJiiiiEEENS1_10collective13CollectiveMmaINS1_35MainloopSm100TmaUmmaWarpSpecializedILi35ELi2ELi4ENS5_IJNS4_1CILi2EEENSA_ILi1EEESC_EEEEENS5_IJNSA_ILi128EEENSA_ILi64EEENSA_ILi32EEEEEENS_6half_tENS5_IJlSC_lEEESJ_SK_NS4_8TiledMMAINS4_8MMA_AtomIJNS4_26SM100_MMA_F16BF16_2x1SM_SSISJ_SJ_fLi128ELi64ELNS4_4UMMA5MajorE0ELSP_0ELNSO_7ScaleInE0ELSQ_0EEEEEENS4_6LayoutINS5_IJSC_SC_SC_EEENS5_IJNSA_ILi0EEESV_SV_EEEEENS5_IJNS4_10UnderscoreESY_SY_EEEEENS4_18SM100_TMA_2SM_LOADENS4_14ComposedLayoutINS4_7SwizzleILi2ELi4ELi3EEENS4_18smem_ptr_flag_bitsILi16EEENST_INS5_IJNSA_ILi8EEESH_EEENS5_IJSH_SC_EEEEEEEvNS4_8identityES11_S1B_vS1C_EENS_8epilogue10collective18CollectiveEpilogueINS1E_23Sm100TmaWarpSpecializedILi3ELi2ELi16ELb1ELb0EEEJNS5_IJSG_SG_SH_EEENS5_IJNST_ISG_SC_EENST_INS5_IJNSA_ILi16EEESB_EEENS5_IJSC_SH_EEEEEEEESJ_SK_SJ_SK_NS1E_6fusion15FusionCallbacksIS1I_NS1Q_17LinearCombinationISJ_fSJ_fLNS_15FloatRoundStyleE2EEES1J_S1P_JEEENS4_5SM1004TMEM4LOAD26SM100_TMEM_LOAD_32dp32b16xENS4_13SM90_TMA_LOADENS12_INS13_ILi1ELi4ELi3EEES16_NST_INS5_IJS17_S1L_EEENS5_IJS1L_SC_EEEEEEENS4_39AutoVectorizingCopyWithAssumedAlignmentILi128EEENS4_14SM90_TMA_STOREES25_S27_S27_EEEvvEEEEvNT_6ParamsE:
[----:B------:R-:W1:Y:S01]  /*0000*/  LDC R1, c[0x0][0x37c] ;  /* 0x0000df00ff017b82 */ /* 0x000e620000000800 */
[----:B------:R-:W2:Y:S01]  /*0010*/  S2R R74, SR_TID.X ;  /* 0x00000000004a7919 */ /* 0x000ea20000002100 */
[----:B------:R-:W3:Y:S06]  /*0020*/  LDCU.64 UR6, c[0x0][0x890] ;  /* 0x00011200ff0677ac */ /* 0x000eec0008000a00 */
[----:B------:R-:W4:Y:S01]  /*0030*/  S2UR UR37, SR_CgaCtaId ;  /* 0x00000000002579c3 */ /* 0x000f220000008800 */
[----:B------:R-:W-:Y:S02]  /*0040*/  PRMT R59, RZ, 0x7610, R59 ;  /* 0x00007610ff3b7816 */ /* 0x000fe4000000003b */
[----:B------:R-:W-:Y:S01]  /*0050*/  ELECT P1, URZ, PT ;  /* 0x0000000000ff782f */ /* 0x000fe20003820000 */
[----:B------:R-:W1:Y:S01]  /*0060*/  LDCU.64 UR46, c[0x0][0x358] ;  /* 0x00006b00ff2e77ac */ /* 0x000e620008000a00 */
[----:B---3--:R-:W-:-:S04]  /*0070*/  UISETP.NE.U32.AND UP0, UPT, UR6, URZ, UPT ;  /* 0x000000ff0600728c */ /* 0x008fc8000bf05070 */
[----:B------:R-:W-:Y:S02]  /*0080*/  UISETP.NE.AND.EX UP0, UPT, UR7, URZ, UPT, UP0 ;  /* 0x000000ff0700728c */ /* 0x000fe4000bf05300 */
[----:B----4-:R-:W-:Y:S02]  /*0090*/  ULOP3.LUT UR5, UR37, 0x1, URZ, 0xc0, !UPT ;  /* 0x0000000125057892 */ /* 0x010fe4000f8ec0ff */
[----:B------:R-:W-:Y:S01]  /*00a0*/  ULOP3.LUT UR4, UR37, 0x1, URZ, 0x3c, !UPT ;  /* 0x0000000125047892 */ /* 0x000fe2000f8e3cff */
[----:B--2---:R-:W-:-:S05]  /*00b0*/  SHF.R.U32.HI R70, RZ, 0x5, R74 ;  /* 0x00000005ff467819 */ /* 0x004fca000001164a */
[----:B------:R-:W2:Y:S02]  /*00c0*/  SHFL.IDX PT, R0, R70, RZ, 0x1f ;  /* 0x00001fff46007589 */ /* 0x000ea400000e0000 */
[----:B--2---:R-:W-:Y:S01]  /*00d0*/  R2UR UR10, R0 ;  /* 0x00000000000a72ca */ /* 0x004fe200000e0000 */
[----:B-1----:R-:W-:-:S14]  /*00e0*/  BRA.U UP0, `(.L_x_0) ;  /* 0x00000001002c7547 */ /* 0x002fdc000b800000 */
[----:B------:R-:W1:Y:S02]  /*00f0*/  LDCU.64 UR8, c[0x0][0x888] ;  /* 0x00011100ff0877ac */ /* 0x000e640008000a00 */
[----:B-1----:R-:W-:-:S04]  /*0100*/  UISETP.NE.U32.AND UP0, UPT, UR8, URZ, UPT ;  /* 0x000000ff0800728c */ /* 0x002fc8000bf05070 */
[----:B------:R-:W-:-:S09]  /*0110*/  UISETP.NE.AND.EX UP0, UPT, UR9, URZ, UPT, UP0 ;  /* 0x000000ff0900728c */ /* 0x000fd2000bf05300 */
[----:B------:R-:W-:Y:S05]  /*0120*/  BRA.U !UP0, `(.L_x_1) ;  /* 0x0000000108107547 */ /* 0x000fea000b800000 */
[----:B------:R-:W1:Y:S02]  /*0130*/  LDC.64 R2, c[0x0][0x888] ;  /* 0x00022200ff027b82 */ /* 0x000e640000000a00 */
[----:B-1----:R1:W5:Y:S01]  /*0140*/  LDG.E R35, desc[UR46][R2.64] ;  /* 0x0000002e02237981 */ /* 0x002362000c1e1900 */
[----:B------:R-:W-:Y:S01]  /*0150*/  HFMA2 R59, -RZ, RZ, 0, 5.9604644775390625e-08 ;  /* 0x00000001ff3b7431 */ /* 0x000fe200000001ff */
[----:B------:R-:W-:Y:S05]  /*0160*/  BRA `(.L_x_0) ;  /* 0x00000000000c7947 */ /* 0x000fea0003800000 */
.L_x_1:
[----:B------:R-:W1:Y:S01]  /*0170*/  LDCU UR8, c[0x0][0x880] ;  /* 0x00011000ff0877ac */ /* 0x000e620008000800 */
[----:B------:R-:W-:Y:S01]  /*0180*/  HFMA2 R59, -RZ, RZ, 0, 5.9604644775390625e-08 ;  /* 0x00000001ff3b7431 */ /* 0x000fe200000001ff */
[----:B-1----:R-:W-:-:S07]  /*0190*/  MOV R35, UR8 ;  /* 0x0000000800237c02 */ /* 0x002fce0008000f00 */
.L_x_0:
[----:B------:R-:W2:Y:S02]  /*01a0*/  LDCU.64 UR8, c[0x0][0x8b0] ;  /* 0x00011600ff0877ac */ /* 0x000ea40008000a00 */
[----:B--2---:R-:W-:-:S04]  /*01b0*/  UISETP.NE.U32.AND UP0, UPT, UR8, URZ, UPT ;  /* 0x000000ff0800728c */ /* 0x004fc8000bf05070 */
[----:B------:R-:W-:-:S09]  /*01c0*/  UISETP.NE.AND.EX UP0, UPT, UR9, URZ, UPT, UP0 ;  /* 0x000000ff0900728c */ /* 0x000fd2000bf05300 */
[----:B------:R-:W-:Y:S05]  /*01d0*/  BRA.U UP0, `(.L_x_2) ;  /* 0x0000000100247547 */ /* 0x000fea000b800000 */
[----:B------:R-:W2:Y:S02]  /*01e0*/  LDCU.64 UR8, c[0x0][0x8a8] ;  /* 0x00011500ff0877ac */ /* 0x000ea40008000a00 */
[----:B--2---:R-:W-:-:S04]  /*01f0*/  UISETP.NE.U32.AND UP0, UPT, UR8, URZ, UPT ;  /* 0x000000ff0800728c */ /* 0x004fc8000bf05070 */
[----:B------:R-:W-:-:S09]  /*0200*/  UISETP.NE.AND.EX UP0, UPT, UR9, URZ, UPT, UP0 ;  /* 0x000000ff0900728c */ /* 0x000fd2000bf05300 */
[----:B------:R-:W-:Y:S05]  /*0210*/  BRA.U !UP0, `(.L_x_3) ;  /* 0x00000001080c7547 */ /* 0x000fea000b800000 */
[----:B------:R-:W2:Y:S02]  /*0220*/  LDC.64 R32, c[0x0][0x8a8] ;  /* 0x00022a00ff207b82 */ /* 0x000ea40000000a00 */
[----:B--2---:R2:W5:Y:S01]  /*0230*/  LDG.E R32, desc[UR46][R32.64] ;  /* 0x0000002e20207981 */ /* 0x004562000c1e1900 */
[----:B------:R-:W-:Y:S05]  /*0240*/  BRA `(.L_x_2) ;  /* 0x0000000000087947 */ /* 0x000fea0003800000 */
.L_x_3:
[----:B------:R-:W2:Y:S02]  /*0250*/  LDCU UR8, c[0x0][0x8a0] ;  /* 0x00011400ff0877ac */ /* 0x000ea40008000800 */
[----:B--2---:R-:W-:Y:S02]  /*0260*/  MOV R32, UR8 ;  /* 0x0000000800207c02 */ /* 0x004fe40008000f00 */
.L_x_2:
[----:B------:R-:W-:Y:S01]  /*0270*/  IMAD.U32 R0, RZ, RZ, UR10 ;  /* 0x0000000aff007e24 */ /* 0x000fe2000f8e00ff */
[----:B------:R-:W-:Y:S04]  /*0280*/  BSSY.RECONVERGENT B0, `(.L_x_4) ;  /* 0x000000c000007945 */ /* 0x000fe80003800200 */
[C---:B------:R-:W-:Y:S02]  /*0290*/  ISETP.NE.OR P2, PT, R0.reuse, 0x1, !P1 ;  /* 0x000000010000780c */ /* 0x040fe40004f45670 */
[----:B------:R-:W-:-:S11]  /*02a0*/  ISETP.NE.OR P0, PT, R0, 0x3, !P1 ;  /* 0x000000030000780c */ /* 0x000fd60004f05670 */
[----:B------:R-:W-:Y:S05]  /*02b0*/  @P2 BRA `(.L_x_5) ;  /* 0x0000000000202947 */ /* 0x000fea0003800000 */
[----:B------:R-:W3:Y:S02]  /*02c0*/  LDCU.64 UR8, c[0x0][0x348] ;  /* 0x00006900ff0877ac */ /* 0x000ee40008000a00 */
[----:B---3--:R-:W-:Y:S02]  /*02d0*/  UIADD3 UR12, UP1, UPT, UR8, 0x80, URZ ;  /* 0x00000080080c7890 */ /* 0x008fe4000ff3e0ff */
[----:B------:R-:W-:Y:S02]  /*02e0*/  UIADD3 UR8, UP0, UPT, UR8, 0x180, URZ ;  /* 0x0000018008087890 */ /* 0x000fe4000ff1e0ff */
[----:B------:R-:W-:Y:S02]  /*02f0*/  UIADD3.X UR13, UPT, UPT, URZ, UR9, URZ, UP1, !UPT ;  /* 0x00000009ff0d7290 */ /* 0x000fe40008ffe4ff */
[----:B------:R-:W-:-:S07]  /*0300*/  UIADD3.X UR9, UPT, UPT, URZ, UR9, URZ, UP0, !UPT ;  /* 0x00000009ff097290 */ /* 0x000fce00087fe4ff */
[----:B------:R3:W-:Y:S02]  /*0310*/  UTMACCTL.PF [UR12] ;  /* 0x000000000c0079b9 */ /* 0x0007e40008040000 */
[----:B------:R3:W-:Y:S02]  /*0320*/  UTMACCTL.PF [UR8] ;  /* 0x00000000080079b9 */ /* 0x0007e40008040000 */
[----:B---3--:R-:W-:Y:S01]  /*0330*/  NOP ;  /* 0x0000000000007918 */ /* 0x008fe20000000000 */
.L_x_5:
[----:B------:R-:W-:Y:S05]  /*0340*/  BSYNC.RECONVERGENT B0 ;  /* 0x0000000000007941 */ /* 0x000fea0003800200 */
.L_x_4:
[----:B------:R-:W-:Y:S04]  /*0350*/  BSSY.RECONVERGENT B0, `(.L_x_6) ;  /* 0x000000a000007945 */ /* 0x000fe80003800200 */
        /* <DEDUP_REMOVED lines=9> */
.L_x_7:
[----:B------:R-:W-:Y:S05]  /*03f0*/  BSYNC.RECONVERGENT B0 ;  /* 0x0000000000007941 */ /* 0x000fea0003800200 */
.L_x_6:
[----:B------:R-:W3:Y:S01]  /*0400*/  LDCU.64 UR8, c[0x0][0x888] ;  /* 0x00011100ff0877ac */ /* 0x000ee20008000a00 */
[----:B------:R-:W-:Y:S02]  /*0410*/  UISETP.EQ.U32.AND UP1, UPT, UR6, URZ, UPT ;  /* 0x000000ff0600728c */ /* 0x000fe4000bf22070 */
[----:B------:R-:W-:Y:S02]  /*0420*/  UPLOP3.LUT UP5, UPT, UPT, UPT, UPT, 0x80, 0x8 ;  /* 0x000000000008789c */ /* 0x000fe40003faf070 */
[----:B---3--:R-:W-:-:S04]  /*0430*/  UISETP.NE.U32.AND UP0, UPT, UR8, URZ, UPT ;  /* 0x000000ff0800728c */ /* 0x008fc8000bf05070 */
[----:B------:R-:W-:-:S04]  /*0440*/  UISETP.NE.AND.EX UP0, UPT, UR9, URZ, UPT, UP0 ;  /* 0x000000ff0900728c */ /* 0x000fc8000bf05300 */
[----:B------:R-:W-:-:S04]  /*0450*/  UISETP.EQ.OR.EX UP2, UPT, UR7, URZ, !UP0, UP1 ;  /* 0x000000ff0700728c */ /* 0x000fc8000c742710 */
[----:B------:R-:W-:-:S05]  /*0460*/  UP2UR UR53, UPR, URZ, 0x4 ;  /* 0x00000004ff357883 */ /* 0x000fca0008000000 */
[----:B------:R-:W-:Y:S07]  /*0470*/  BRA.U !UP2, `(.L_x_8) ;  /* 0x000000010a207547 */ /* 0x000fee000b800000 */
[----:B------:R-:W-:Y:S01]  /*0480*/  UISETP.NE.U32.AND UP2, UPT, UR6, URZ, UPT ;  /* 0x000000ff0600728c */ /* 0x000fe2000bf45070 */
[----:B-----5:R-:W-:Y:S01]  /*0490*/  FSETP.NEU.AND P0, PT, R35, RZ, PT ;  /* 0x000000ff2300720b */ /* 0x020fe20003f0d000 */
[----:B------:R-:W-:Y:S02]  /*04a0*/  USEL UR6, URZ, 0xffffffff, UP0 ;  /* 0xffffffffff067887 */ /* 0x000fe40008000000 */
[----:B------:R-:W-:-:S10]  /*04b0*/  UISETP.NE.AND.EX UP2, UPT, UR7, URZ, UPT, UP2 ;  /* 0x000000ff0700728c */ /* 0x000fd4000bf45320 */
[----:B------:R-:W-:Y:S01]  /*04c0*/  VOTEU.ANY UP1, P0 ;  /* 0x0000000000ff7886 */ /* 0x000fe20000020100 */
[----:B------:R-:W-:-:S04]  /*04d0*/  @!UP2 USEL UR6, URZ, 0xffffffff, UP1 ;  /* 0xffffffffff06a887 */ /* 0x000fc80008800000 */
[----:B------:R-:W-:-:S04]  /*04e0*/  ULOP3.LUT UR6, UR6, 0x1, URZ, 0xc0, !UPT ;  /* 0x0000000106067892 */ /* 0x000fc8000f8ec0ff */
[----:B------:R-:W-:-:S11]  /*04f0*/  UISETP.NE.U32.AND UP5, UPT, UR6, 0x1, UPT ;  /* 0x000000010600788c */ /* 0x000fd6000bfa5070 */
.L_x_8:
[----:B------:R-:W3:Y:S01]  /*0500*/  SHFL.IDX PT, R0, R70, RZ, 0x1f ;  /* 0x00001fff46007589 */ /* 0x000ee200000e0000 */
[----:B------:R-:W-:-:S04]  /*0510*/  UISETP.NE.AND UP1, UPT, UR10, 0x2, UPT ;  /* 0x000000020a00788c */ /* 0x000fc8000bf25270 */
[----:B------:R-:W-:Y:S02]  /*0520*/  UISETP.EQ.AND UP2, UPT, UR5, URZ, !UP1 ;  /* 0x000000ff0500728c */ /* 0x000fe4000cf42270 */
[----:B------:R-:W-:-:S04]  /*0530*/  USEL UR6, URZ, 0x1, UP1 ;  /* 0x00000001ff067887 */ /* 0x000fc80008800000 */
[----:B------:R-:W-:Y:S02]  /*0540*/  PLOP3.LUT P5, PT, P1, PT, UP2, 0x80, 0x8 ;  /* 0x000000000008781c */ /* 0x000fe40000faf028 */
[----:B---3--:R-:W-:-:S13]  /*0550*/  ISETP.NE.AND P0, PT, R0, RZ, PT ;  /* 0x000000ff0000720c */ /* 0x008fda0003f05270 */
[----:B------:R-:W-:Y:S05]  /*0560*/  @P0 BRA `(.L_x_9) ;  /* 0x0000000400480947 */ /* 0x000fea0003800000 */
[----:B------:R-:W-:Y:S01]  /*0570*/  ELECT P0, URZ, PT ;  /* 0x0000000000ff782f */ /* 0x000fe20003800000 */
[----:B------:R-:W-:-:S12]  /*0580*/  BSSY.RECONVERGENT B0, `(.L_x_9) ;  /* 0x0000050000007945 */ /* 0x000fd80003800200 */
[----:B------:R-:W-:Y:S05]  /*0590*/  @!P0 BRA `(.L_x_10) ;  /* 0x0000000400388947 */ /* 0x000fea0003800000 */
[----:B------:R-:W-:Y:S01]  /*05a0*/  UMOV UR8, 0x400 ;  /* 0x0000040000087882 */ /* 0x000fe20000000000 */
[----:B------:R-:W-:Y:S01]  /*05b0*/  UMOV UR7, 0x1 ;  /* 0x0000000100077882 */ /* 0x000fe20000000000 */
[----:B------:R-:W-:Y:S02]  /*05c0*/  ULEA UR8, UR37, UR8, 0x18 ;  /* 0x0000000825087291 */ /* 0x000fe4000f8ec0ff */
[----:B------:R-:W-:-:S04]  /*05d0*/  UIADD3 UR12, UPT, UPT, -UR7, 0x100000, URZ ;  /* 0x00100000070c7890 */ /* 0x000fc8000fffe1ff */
[----:B------:R-:W-:Y:S02]  /*05e0*/  USHF.L.U32 UR13, UR12, 0xb, URZ ;  /* 0x0000000b0c0d7899 */ /* 0x000fe400080006ff */
[----:B------:R-:W-:Y:S01]  /*05f0*/  USHF.L.U32 UR12, UR12, 0x1, URZ ;  /* 0x000000010c0c7899 */ /* 0x000fe200080006ff */
[----:B------:R-:W3:Y:S11]  /*0600*/  FENCE.VIEW.ASYNC.S ;  /* 0x00000000000073c6 */ /* 0x000ef60000000000 */
[----:B---3--:R3:W4:Y:S01]  /*0610*/  SYNCS.EXCH.64 URZ, [UR8], UR12 ;  /* 0x0000000c08ff75b2 */ /* 0x0087220008000100 */
[----:B------:R3:W1:Y:S01]  /*0620*/  SYNCS.EXCH.64 URZ, [UR8+0x118], UR12 ;  /* 0x0001180c08ff75b2 */ /* 0x0006620008000100 */
        /* <DEDUP_REMOVED lines=67> */
[----:B------:R3:W1:Y:S02]  /*0a60*/  SYNCS.EXCH.64 URZ, [UR8+0x228], UR12 ;  /* 0x0002280c08ff75b2 */ /* 0x0006640008000100 */
[----:B---34-:R-:W-:Y:S01]  /*0a70*/  NOP ;  /* 0x0000000000007918 */ /* 0x018fe20000000000 */
.L_x_10:
[----:B------:R-:W-:Y:S05]  /*0a80*/  BSYNC.RECONVERGENT B0 ;  /* 0x0000000000007941 */ /* 0x000fea0003800200 */
.L_x_9:
[----:B------:R-:W3:Y:S01]  /*0a90*/  SHFL.IDX PT, R0, R70, RZ, 0x1f ;  /* 0x00001fff46007589 */ /* 0x000ee200000e0000 */
[----:B------:R-:W-:Y:S01]  /*0aa0*/  NOP ;  /* 0x0000000000007918 */ /* 0x000fe20000000000 */
[----:B---3--:R-:W-:-:S13]  /*0ab0*/  ISETP.NE.AND P0, PT, R0, 0x1, PT ;  /* 0x000000010000780c */ /* 0x008fda0003f05270 */
[----:B------:R-:W-:Y:S05]  /*0ac0*/  @P0 BRA `(.L_x_11) ;  /* 0x00000000004c0947 */ /* 0x000fea0003800000 */
[----:B------:R-:W-:Y:S01]  /*0ad0*/  UMOV UR9, 0x400 ;  /* 0x0000040000097882 */ /* 0x000fe20000000000 */
[----:B------:R-:W-:Y:S01]  /*0ae0*/  UMOV UR8, 0x20 ;  /* 0x0000002000087882 */ /* 0x000fe20000000000 */
[----:B------:R-:W-:Y:S01]  /*0af0*/  UMOV UR7, 0x80 ;  /* 0x0000008000077882 */ /* 0x000fe20000000000 */
[----:B------:R-:W-:Y:S02]  /*0b00*/  ULEA UR9, UR37, UR9, 0x18 ;  /* 0x0000000925097291 */ /* 0x000fe4000f8ec0ff */
[----:B------:R-:W-:-:S04]  /*0b10*/  UIADD3 UR12, UPT, UPT, -UR8, 0x100000, URZ ;  /* 0x00100000080c7890 */ /* 0x000fc8000fffe1ff */
[----:B------:R-:W-:Y:S02]  /*0b20*/  USHF.L.U32 UR13, UR12, 0xb, URZ ;  /* 0x0000000b0c0d7899 */ /* 0x000fe400080006ff */
[----:B------:R-:W-:Y:S02]  /*0b30*/  USHF.L.U32 UR12, UR12, 0x1, URZ ;  /* 0x000000010c0c7899 */ /* 0x000fe400080006ff */
[----:B------:R-:W-:-:S04]  /*0b40*/  UIADD3 UR14, UPT, UPT, -UR7, 0x100000, URZ ;  /* 0x00100000070e7890 */ /* 0x000fc8000fffe1ff */
[----:B------:R-:W-:Y:S02]  /*0b50*/  USHF.L.U32 UR15, UR14, 0xb, URZ ;  /* 0x0000000b0e0f7899 */ /* 0x000fe400080006ff */
[----:B------:R-:W-:Y:S01]  /*0b60*/  USHF.L.U32 UR14, UR14, 0x1, URZ ;  /* 0x000000010e0e7899 */ /* 0x000fe200080006ff */
[----:B------:R-:W-:Y:S01]  /*0b70*/  ELECT P0, URZ, PT ;  /* 0x0000000000ff782f */ /* 0x000fe20003800000 */
[----:B------:R-:W3:Y:S02]  /*0b80*/  FENCE.VIEW.ASYNC.S ;  /* 0x00000000000073c6 */ /* 0x000ee40000000000 */
[----:B---3--:R3:W4:Y:S08]  /*0b90*/  SYNCS.EXCH.64 URZ, [UR9+0x230], UR12 ;  /* 0x0002300c09ff75b2 */ /* 0x0087300008000100 */
[----:B------:R3:W1:Y:S01]  /*0ba0*/  SYNCS.EXCH.64 URZ, [UR9+0x248], UR14 ;  /* 0x0002480e09ff75b2 */ /* 0x0006620008000100 */
[----:B------:R3:W1:Y:S01]  /*0bb0*/  SYNCS.EXCH.64 URZ, [UR9+0x238], UR12 ;  /* 0x0002380c09ff75b2 */ /* 0x0006620008000100 */
[----:B------:R3:W1:Y:S01]  /*0bc0*/  SYNCS.EXCH.64 URZ, [UR9+0x250], UR14 ;  /* 0x0002500e09ff75b2 */ /* 0x0006620008000100 */
[----:B------:R3:W1:Y:S01]  /*0bd0*/  SYNCS.EXCH.64 URZ, [UR9+0x240], UR12 ;  /* 0x0002400c09ff75b2 */ /* 0x0006620008000100 */
[----:B------:R3:W1:Y:S01]  /*0be0*/  SYNCS.EXCH.64 URZ, [UR9+0x258], UR14 ;  /* 0x0002580e09ff75b2 */ /* 0x0006620008000100 */
[----:B------:R-:W-:Y:S01]  /*0bf0*/  NOP ;  /* 0x0000000000007918 */ /* 0x000fe20000000000 */
.L_x_11:
[----:B------:R-:W2:Y:S01]  /*0c00*/  SHFL.IDX PT, R0, R70, RZ, 0x1f ;  /* 0x00001fff46007589 */ /* 0x000ea200000e0000 */
[----:B------:R-:W-:Y:S01]  /*0c10*/  NOP ;  /* 0x0000000000007918 */ /* 0x000fe20000000000 */
[----:B--2---:R-:W-:-:S13]  /*0c20*/  ISETP.NE.AND P0, PT, R0, 0x3, PT ;  /* 0x000000030000780c */ /* 0x004fda0003f05270 */
[----:B------:R-:W-:Y:S05]  /*0c30*/  @P0 BRA `(.L_x_12) ;  /* 0x00000000002c0947 */ /* 0x000fea0003800000 */
[----:B------:R-:W-:Y:S01]  /*0c40*/  UMOV UR8, 0x400 ;  /* 0x0000040000087882 */ /* 0x000fe20000000000 */
[----:B------:R-:W-:Y:S01]  /*0c50*/  UMOV UR7, 0x20 ;  /* 0x0000002000077882 */ /* 0x000fe20000000000 */
[----:B------:R-:W-:Y:S02]  /*0c60*/  ULEA UR8, UR37, UR8, 0x18 ;  /* 0x0000000825087291 */ /* 0x000fe4000f8ec0ff */
[----:B---3--:R-:W-:-:S04]  /*0c70*/  UIADD3 UR12, UPT, UPT, -UR7, 0x100000, URZ ;  /* 0x00100000070c7890 */ /* 0x008fc8000fffe1ff */
[----:B------:R-:W-:Y:S02]  /*0c80*/  USHF.L.U32 UR13, UR12, 0xb, URZ ;  /* 0x0000000b0c0d7899 */ /* 0x000fe400080006ff */
[----:B------:R-:W-:Y:S01]  /*0c90*/  USHF.L.U32 UR12, UR12, 0x1, URZ ;  /* 0x000000010c0c7899 */ /* 0x000fe200080006ff */
[----:B------:R-:W-:Y:S01]  /*0ca0*/  ELECT P0, URZ, PT ;  /* 0x0000000000ff782f */ /* 0x000fe20003800000 */
[----:B------:R-:W2:Y:S10]  /*0cb0*/  FENCE.VIEW.ASYNC.S ;  /* 0x00000000000073c6 */ /* 0x000eb40000000000 */
[----:B--2---:R2:W3:Y:S01]  /*0cc0*/  SYNCS.EXCH.64 URZ, [UR8+0x260], UR12 ;  /* 0x0002600c08ff75b2 */ /* 0x0044e20008000100 */
[----:B------:R2:W1:Y:S01]  /*0cd0*/  SYNCS.EXCH.64 URZ, [UR8+0x268], UR12 ;  /* 0x0002680c08ff75b2 */ /* 0x0004620008000100 */
[----:B------:R-:W-:Y:S01]  /*0ce0*/  NOP ;  /* 0x0000000000007918 */ /* 0x000fe20000000000 */
.L_x_12:
[----:B------:R-:W4:Y:S01]  /*0cf0*/  SHFL.IDX PT, R0, R70, RZ, 0x1f ;  /* 0x00001fff46007589 */ /* 0x000f2200000e0000 */
[----:B------:R-:W-:Y:S01]  /*0d00*/  NOP ;  /* 0x0000000000007918 */ /* 0x000fe20000000000 */
[----:B----4-:R-:W-:-:S13]  /*0d10*/  ISETP.NE.AND P0, PT, R0, 0x4, PT ;  /* 0x000000040000780c */ /* 0x010fda0003f05270 */
[----:B------:R-:W-:Y:S05]  /*0d20*/  @P0 BRA `(.L_x_13) ;  /* 0x0000000000480947 */ /* 0x000fea0003800000 */
[----:B---3--:R-:W-:Y:S01]  /*0d30*/  UMOV UR9, 0x1e0 ;  /* 0x000001e000097882 */ /* 0x008fe20000000000 */
[----:B--2---:R-:W-:Y:S01]  /*0d40*/  UMOV UR8, 0x400 ;  /* 0x0000040000087882 */ /* 0x004fe20000000000 */
[----:B------:R-:W-:Y:S01]  /*0d50*/  USEL UR9, UR9, 0x1a0, UP5 ;  /* 0x000001a009097887 */ /* 0x000fe2000a800000 */
        /* <DEDUP_REMOVED lines=9> */
[----:B------:R-:W2:Y:S02]  /*0df0*/  FENCE.VIEW.ASYNC.S ;  /* 0x00000000000073c6 */ /* 0x000ea40000000000 */
[----:B--2---:R4:W2:Y:S08]  /*0e00*/  SYNCS.EXCH.64 URZ, [UR8+0x270], UR12 ;  /* 0x0002700c08ff75b2 */ /* 0x0048b00008000100 */
[----:B------:R4:W3:Y:S01]  /*0e10*/  SYNCS.EXCH.64 URZ, [UR8+0x280], UR14 ;  /* 0x0002800e08ff75b2 */ /* 0x0008e20008000100 */
[----:B------:R4:W1:Y:S01]  /*0e20*/  SYNCS.EXCH.64 URZ, [UR8+0x278], UR12 ;  /* 0x0002780c08ff75b2 */ /* 0x0008620008000100 */
[----:B------:R4:W1:Y:S02]  /*0e30*/  SYNCS.EXCH.64 URZ, [UR8+0x288], UR14 ;  /* 0x0002880e08ff75b2 */ /* 0x0008640008000100 */
[----:B----4-:R-:W-:Y:S01]  /*0e40*/  NOP ;  /* 0x0000000000007918 */ /* 0x010fe20000000000 */
.L_x_13:
[----:B------:R-:W4:Y:S01]  /*0e50*/  SHFL.IDX PT, R0, R70, RZ, 0x1f ;  /* 0x00001fff46007589 */ /* 0x000f2200000e0000 */
[----:B------:R-:W-:Y:S01]  /*0e60*/  NOP ;  /* 0x0000000000007918 */ /* 0x000fe20000000000 */
[----:B----4-:R-:W-:-:S13]  /*0e70*/  ISETP.NE.AND P0, PT, R0, 0x5, PT ;  /* 0x000000050000780c */ /* 0x010fda0003f05270 */
[----:B------:R-:W-:Y:S05]  /*0e80*/  @P0 BRA `(.L_x_14) ;  /* 0x0000000000540947 */ /* 0x000fea0003800000 */
[----:B---3--:R-:W-:Y:S01]  /*0e90*/  UMOV UR9, 0x400 ;  /* 0x0000040000097882 */ /* 0x008fe20000000000 */
[----:B--2---:R-:W-:Y:S01]  /*0ea0*/  UMOV UR8, 0x1 ;  /* 0x0000000100087882 */ /* 0x004fe20000000000 */
        /* <DEDUP_REMOVED lines=13> */
[----:B------:R4:W1:Y:S01]  /*0f80*/  SYNCS.EXCH.64 URZ, [UR9+0x2b8], UR14 ;  /* 0x0002b80e09ff75b2 */ /* 0x0008620008000100 */
[----:B------:R4:W1:Y:S01]  /*0f90*/  SYNCS.EXCH.64 URZ, [UR9+0x2a0], UR12 ;  /* 0x0002a00c09ff75b2 */ /* 0x0008620008000100 */
[----:B------:R4:W1:Y:S01]  /*0fa0*/  SYNCS.EXCH.64 URZ, [UR9+0x2c0], UR14 ;  /* 0x0002c00e09ff75b2 */ /* 0x0008620008000100 */
[----:B------:R4:W1:Y:S01]  /*0fb0*/  SYNCS.EXCH.64 URZ, [UR9+0x2a8], UR12 ;  /* 0x0002a80c09ff75b2 */ /* 0x0008620008000100 */
[----:B------:R4:W1:Y:S02]  /*0fc0*/  SYNCS.EXCH.64 URZ, [UR9+0x2c8], UR14 ;  /* 0x0002c80e09ff75b2 */ /* 0x0008640008000100 */
[----:B----4-:R-:W-:Y:S01]  /*0fd0*/  NOP ;  /* 0x0000000000007918 */ /* 0x010fe20000000000 */
.L_x_14:
[----:B------:R-:W4:Y:S01]  /*0fe0*/  SHFL.IDX PT, R0, R70, RZ, 0x1f ;  /* 0x00001fff46007589 */ /* 0x000f2200000e0000 */
[----:B------:R-:W-:Y:S01]  /*0ff0*/  ISETP.NE.OR P1, PT, RZ, UR10, !P1 ;  /* 0x0000000aff007c0c */ /* 0x000fe2000cf25670 */
[----:B------:R-:W-:Y:S01]  /*1000*/  NOP ;  /* 0x0000000000007918 */ /* 0x000fe20000000000 */
[----:B----4-:R-:W-:-:S13]  /*1010*/  ISETP.NE.AND P0, PT, R0, 0x3, PT ;  /* 0x000000030000780c */ /* 0x010fda0003f05270 */
[----:B------:R-:W-:Y:S05]  /*1020*/  @P0 BRA `(.L_x_15) ;  /* 0x0000000000340947 */ /* 0x000fea0003800000 */
[----:B--2---:R-:W-:Y:S01]  /*1030*/  UMOV UR8, 0x400 ;  /* 0x0000040000087882 */ /* 0x004fe20000000000 */
[----:B------:R-:W-:Y:S01]  /*1040*/  UMOV UR7, 0x20 ;  /* 0x0000002000077882 */ /* 0x000fe20000000000 */
[----:B------:R-:W-:Y:S02]  /*1050*/  ULEA UR8, UR37, UR8, 0x18 ;  /* 0x0000000825087291 */ /* 0x000fe4000f8ec0ff */
[----:B---3--:R-:W-:-:S04]  /*1060*/  UIADD3 UR12, UPT, UPT, -UR7, 0x100000, URZ ;  /* 0x00100000070c7890 */ /* 0x008fc8000fffe1ff */
[----:B------:R-:W-:Y:S02]  /*1070*/  USHF.L.U32 UR13, UR12, 0xb, URZ ;  /* 0x0000000b0c0d7899 */ /* 0x000fe400080006ff */
[----:B------:R-:W-:Y:S01]  /*1080*/  USHF.L.U32 UR12, UR12, 0x1, URZ ;  /* 0x000000010c0c7899 */ /* 0x000fe200080006ff */
[----:B------:R-:W-:Y:S01]  /*1090*/  ELECT P0, URZ, PT ;  /* 0x0000000000ff782f */ /* 0x000fe20003800000 */
[----:B------:R-:W2:Y:S10]  /*10a0*/  FENCE.VIEW.ASYNC.S ;  /* 0x00000000000073c6 */ /* 0x000eb40000000000 */
[----:B--2---:R4:W2:Y:S01]  /*10b0*/  SYNCS.EXCH.64 URZ, [UR8+0x2d0], UR12 ;  /* 0x0002d00c08ff75b2 */ /* 0x0048a20008000100 */
[----:B------:R4:W3:Y:S01]  /*10c0*/  SYNCS.EXCH.64 URZ, [UR8+0x2e0], UR12 ;  /* 0x0002e00c08ff75b2 */ /* 0x0008e20008000100 */
[----:B------:R4:W1:Y:S01]  /*10d0*/  SYNCS.EXCH.64 URZ, [UR8+0x2d8], UR12 ;  /* 0x0002d80c08ff75b2 */ /* 0x0008620008000100 */
[----:B------:R4:W1:Y:S02]  /*10e0*/  SYNCS.EXCH.64 URZ, [UR8+0x2e8], UR12 ;  /* 0x0002e80c08ff75b2 */ /* 0x0008640008000100 */
[----:B----4-:R-:W-:Y:S01]  /*10f0*/  NOP ;  /* 0x0000000000007918 */ /* 0x010fe20000000000 */
.L_x_15:
[----:B------:R-:W-:Y:S01]  /*1100*/  VOTEU.ALL UP1, P1 ;  /* 0x0000000000ff7886 */ /* 0x000fe20000820000 */
[----:B--2---:R-:W2:Y:S01]  /*1110*/  LDCU UR8, c[0x0][0x36c] ;  /* 0x00006d80ff0877ac */ /* 0x004ea20008000800 */
[----:B------:R-:W-:Y:S01]  /*1120*/  NOP ;  /* 0x0000000000007918 */ /* 0x000fe20000000000 */
[----:B------:R-:W-:Y:S01]  /*1130*/  LOP3.LUT R10, R74, 0x1f, RZ, 0xc0, !PT ;  /* 0x0000001f4a0a7812 */ /* 0x000fe200078ec0ff */
[----:B---3--:R-:W-:Y:S01]  /*1140*/  UMOV UR12, 0x20 ;  /* 0x00000020000c7882 */ /* 0x008fe20000000000 */
[----:B------:R-:W-:Y:S01]  /*1150*/  @!UP1 UMOV UR7, 0x400 ;  /* 0x0000040000079882 */ /* 0x000fe20000000000 */
[----:B------:R-:W-:-:S04]  /*1160*/  @!UP1 UIADD3 UR12, UPT, UPT, -UR12, 0x100000, URZ ;  /* 0x001000000c0c9890 */ /* 0x000fc8000fffe1ff */
[----:B------:R-:W-:Y:S02]  /*1170*/  @!UP1 USHF.L.U32 UR13, UR12, 0xb, URZ ;  /* 0x0000000b0c0d9899 */ /* 0x000fe400080006ff */
[----:B------:R-:W-:Y:S02]  /*1180*/  @!UP1 USHF.L.U32 UR12, UR12, 0x1, URZ ;  /* 0x000000010c0c9899 */ /* 0x000fe400080006ff */
[----:B------:R-:W-:Y:S01]  /*1190*/  @!UP1 ULEA UR7, UR37, UR7, 0x18 ;  /* 0x0000000725079291 */ /* 0x000fe2000f8ec0ff */
[----:B------:R-:W-:Y:S01]  /*11a0*/  VOTEU.ALL UP1, P1 ;  /* 0x0000000000ff7886 */ /* 0x000fe20000820000 */
[----:B------:R-:W-:Y:S01]  /*11b0*/  UISETP.NE.AND UP4, UPT, UR10, URZ, UPT ;  /* 0x000000ff0a00728c */ /* 0x000fe2000bf85270 */
[----:B------:R-:W3:Y:S09]  /*11c0*/  FENCE.VIEW.ASYNC.S ;  /* 0x00000000000073c6 */ /* 0x000ef20000000000 */
[----:B---3--:R3:W4:Y:S01]  /*11d0*/  @!UP1 SYNCS.EXCH.64 URZ, [UR7+0x2f0], UR12 ;  /* 0x0002f00c07ff95b2 */ /* 0x0087220008000100 */
[----:B--2---:R-:W-:-:S09]  /*11e0*/  UISETP.EQ.U32.AND UP1, UPT, UR8, 0x1, UPT ;  /* 0x000000010800788c */ /* 0x004fd2000bf22070 */
[----:B------:R-:W-:Y:S05]  /*11f0*/  BRA.U !UP1, `(.L_x_16) ;  /* 0x0000000109087547 */ /* 0x000fea000b800000 */
[----:B-1--4-:R-:W-:Y:S01]  /*1200*/  UCGABAR_ARV ;  /* 0x00000000000079c7 */ /* 0x012fe20008000000 */
[----:B------:R-:W-:Y:S05]  /*1210*/  BRA `(.L_x_17) ;  /* 0x0000000000047947 */ /* 0x000fea0003800000 */
.L_x_16:
[----:B-1--4-:R-:W-:Y:S01]  /*1220*/  NOP ;  /* 0x0000000000007918 */ /* 0x012fe20000000000 */
.L_x_17:
[----:B------:R-:W1:Y:S01]  /*1230*/  S2R R11, SR_CTAID.X ;  /* 0x00000000000b7919 */ /* 0x000e620000002500 */
[----:B------:R-:W-:-:S05]  /*1240*/  CS2R.32 R60, SR_CgaSize ;  /* 0x00000000003c7805 */ /* 0x000fca0000008a00 */
[----:B------:R-:W-:-:S05]  /*1250*/  IMAD R60, R60, -0xa0, RZ ;  /* 0xffffff603c3c7824 */ /* 0x000fca00078e02ff */
[----:B------:R-:W-:-:S14]  /*1260*/  R2UR UR8, R60 ;  /* 0x000000003c0872ca */ /* 0x000fdc00000e0000 */
[----:B------:R-:W2:Y:S01]  /*1270*/  LDCU UR8, c[0x0][UR8+0x2b0] ;  /* 0x00005600080877ac */ /* 0x000ea20008000800 */
[----:B------:R-:W-:-:S05]  /*1280*/  CS2R.32 R0, SR_CgaSize ;  /* 0x0000000000007805 */ /* 0x000fca0000008a00 */
[----:B------:R-:W-:-:S06]  /*1290*/  IMAD R0, R0, -0xa0, RZ ;  /* 0xffffff6000007824 */ /* 0x000fcc00078e02ff */
[----:B------:R-:W4:Y:S01]  /*12a0*/  LDC R0, c[0x0][R0+0x2a0] ;  /* 0x0000a80000007b82 */ /* 0x000f220000000800 */
[----:B------:R-:W-:Y:S01]  /*12b0*/  PRMT R8, RZ, 0x7610, R8 ;  /* 0x00007610ff087816 */ /* 0x000fe20000000008 */
[----:B------:R-:W2:Y:S01]  /*12c0*/  S2R R20, SR_CTAID.Y ;  /* 0x0000000000147919 */ /* 0x000ea20000002600 */
[----:B------:R-:W-:-:S05]  /*12d0*/  CS2R.32 R60, SR_CgaSize ;  /* 0x00000000003c7805 */ /* 0x000fca0000008a00 */
[----:B------:R-:W-:-:S05]  /*12e0*/  IMAD R60, R60, -0xa0, RZ ;  /* 0xffffff603c3c7824 */ /* 0x000fca00078e02ff */
[----:B---3--:R-:W-:-:S14]  /*12f0*/  R2UR UR7, R60 ;  /* 0x000000003c0772ca */ /* 0x008fdc00000e0000 */
[----:B------:R-:W3:Y:S01]  /*1300*/  LDCU UR7, c[0x0][UR7+0x2b4] ;  /* 0x00005680070777ac */ /* 0x000ee20008000800 */
[----:B------:R-:W-:Y:S01]  /*1310*/  UISETP.NE.AND UP2, UPT, UR10, 0x2, UPT ;  /* 0x000000020a00788c */ /* 0x000fe2000bf45270 */
[----:B------:R-:W2:Y:S01]  /*1320*/  LDC R9, c[0x0][0xb24] ;  /* 0x0002c900ff097b82 */ /* 0x000ea20000000800 */
[----:B------:R-:W-:-:S05]  /*1330*/  CS2R.32 R58, SR_CgaSize ;  /* 0x00000000003a7805 */ /* 0x000fca0000008a00 */
[----:B------:R-:W-:-:S06]  /*1340*/  IMAD R58, R58, -0xa0, RZ ;  /* 0xffffff603a3a7824 */ /* 0x000fcc00078e02ff */
[----:B------:R-:W4:Y:S08]  /*1350*/  LDC R58, c[0x0][R58+0x2a4] ;  /* 0x0000a9003a3a7b82 */ /* 0x000f300000000800 */
[----:B------:R-:W4:Y:S01]  /*1360*/  LDC R26, c[0x0][0xb24] ;  /* 0x0002c900ff1a7b82 */ /* 0x000f220000000800 */
[----:B-1----:R-:W-:Y:S01]  /*1370*/  I2FP.F32.U32 R4, R11 ;  /* 0x0000000b00047245 */ /* 0x002fe20000201000 */
[----:B------:R-:W-:-:S06]  /*1380*/  IMAD.MOV.U32 R21, RZ, RZ, R11 ;  /* 0x000000ffff157224 */ /* 0x000fcc00078e000b */
[----:B------:R-:W1:Y:S01]  /*1390*/  S2UR UR36, SR_CTAID.Z ;  /* 0x00000000002479c3 */ /* 0x000e620000002700 */
[----:B--2---:R-:W-:Y:S02]  /*13a0*/  ISETP.GE.AND P0, PT, R9, 0x1, PT ;  /* 0x000000010900780c */ /* 0x004fe40003f06270 */
[----:B------:R-:W-:Y:S01]  /*13b0*/  I2FP.F32.U32 R2, R20 ;  /* 0x0000001400027245 */ /* 0x000fe20000201000 */
[----:B------:R-:W-:-:S04]  /*13c0*/  FMUL R4, R4, UR8 ;  /* 0x0000000804047c20 */ /* 0x000fc80008400000 */
[----:B---3--:R-:W-:Y:S01]  /*13d0*/  FMUL R2, R2, UR7 ;  /* 0x0000000702027c20 */ /* 0x008fe20008400000 */
[----:B------:R-:W2:Y:S01]  /*13e0*/  F2I.U32.TRUNC.NTZ R60, R4 ;  /* 0x00000004003c7305 */ /* 0x000ea2000020f000 */
[----:B------:R-:W3:Y:S07]  /*13f0*/  LDCU UR7, c[0x0][0xb30] ;  /* 0x00016600ff0777ac */ /* 0x000eee0008000800 */
[----:B------:R-:W1:Y:S01]  /*1400*/  F2I.U32.TRUNC.NTZ R3, R2 ;  /* 0x0000000200037305 */ /* 0x000e62000020f000 */
[----:B--2---:R-:W-:-:S04]  /*1410*/  IMAD.MOV R60, RZ, RZ, -R60 ;  /* 0x000000ffff3c7224 */ /* 0x004fc800078e0a3c */
[----:B----4-:R-:W-:Y:S01]  /*1420*/  IMAD R60, R0, R60, R11 ;  /* 0x0000003c003c7224 */ /* 0x010fe200078e020b */
[----:B------:R-:W-:Y:S01]  /*1430*/  PRMT R0, RZ, 0x7610, R0 ;  /* 0x00007610ff007816 */ /* 0x000fe20000000000 */
[----:B---3--:R-:W-:Y:S01]  /*1440*/  UISETP.NE.AND UP3, UPT, UR7, 0x1, UPT ;  /* 0x000000010700788c */ /* 0x008fe2000bf65270 */
[----:B-1----:R-:W-:-:S05]  /*1450*/  IADD3 R3, PT, PT, -R3, RZ, RZ ;  /* 0x000000ff03037210 */ /* 0x002fca0007ffe1ff */
[----:B------:R-:W-:Y:S01]  /*1460*/  IMAD R58, R58, R3, R20 ;  /* 0x000000033a3a7224 */ /* 0x000fe200078e0214 */
[----:B------:R-:W-:Y:S06]  /*1470*/  BRA.U UP4, `(.L_x_18) ;  /* 0x0000000104247547 */ /* 0x000fec000b800000 */
[----:B------:R-:W-:Y:S01]  /*1480*/  ISETP.NE.AND P1, PT, R58, RZ, PT ;  /* 0x000000ff3a00720c */ /* 0x000fe20003f25270 */
[----:B------:R-:W-:Y:S01]  /*1490*/  IMAD.MOV.U32 R0, RZ, RZ, 0x3 ;  /* 0x00000003ff007424 */ /* 0x000fe200078e00ff */
[C---:B------:R-:W-:Y:S02]  /*14a0*/  LOP3.LUT R3, R60.reuse, 0xfffffffe, RZ, 0xc0, !PT ;  /* 0xfffffffe3c037812 */ /* 0x040fe400078ec0ff */
[----:B------:R-:W-:Y:S02]  /*14b0*/  ISETP.LT.U32.OR P1, PT, R60, 0x2, !P1 ;  /* 0x000000023c00780c */ /* 0x000fe40004f21470 */
[----:B------:R-:W-:Y:S02]  /*14c0*/  SHF.L.U32 R0, R0, R3, RZ ;  /* 0x0000000300007219 */ /* 0x000fe400000006ff */
[----:B------:R-:W-:Y:S02]  /*14d0*/  SEL R5, RZ, 0x1, !P1 ;  /* 0x00000001ff057807 */ /* 0x000fe40004800000 */
[----:B------:R-:W-:-:S05]  /*14e0*/  SEL R2, RZ, 0x2, !P1 ;  /* 0x00000002ff027807 */ /* 0x000fca0004800000 */
[----:B------:R-:W-:-:S05]  /*14f0*/  IMAD.IADD R2, R5, 0x1, R2 ;  /* 0x0000000105027824 */ /* 0x000fca00078e0202 */
[----:B------:R-:W-:Y:S02]  /*1500*/  PRMT R8, R2, 0x7610, R8 ;  /* 0x0000761002087816 */ /* 0x000fe40000000008 */
.L_x_18:
[----:B------:R-:W-:Y:S05]  /*1510*/  @!P0 BRA `(.L_x_19) ;  /* 0x0000000000b88947 */ /* 0x000fea0003800000 */
[----:B------:R-:W1:Y:S01]  /*1520*/  LDC.64 R4, c[0x0][0xb18] ;  /* 0x0002c600ff047b82 */ /* 0x000e620000000a00 */
[----:B------:R-:W-:-:S07]  /*1530*/  ISETP.NE.AND P0, PT, R9, 0x1, PT ;  /* 0x000000010900780c */ /* 0x000fce0003f05270 */
[----:B------:R-:W2:Y:S08]  /*1540*/  LDC R14, c[0x0][0xb0c] ;  /* 0x0002c300ff0e7b82 */ /* 0x000eb00000000800 */
[----:B------:R-:W3:Y:S08]  /*1550*/  LDC R13, c[0x0][0x370] ;  /* 0x0000dc00ff0d7b82 */ /* 0x000ef00000000800 */
[----:B------:R-:W4:Y:S01]  /*1560*/  LDC R16, c[0x0][0x374] ;  /* 0x0000dd00ff107b82 */ /* 0x000f220000000800 */
[----:B-1----:R-:W-:-:S07]  /*1570*/  ISETP.NE.AND P1, PT, R4, 0x1, PT ;  /* 0x000000010400780c */ /* 0x002fce0003f25270 */
[----:B------:R-:W3:Y:S01]  /*1580*/  LDC.64 R6, c[0x0][0xb10] ;  /* 0x0002c400ff067b82 */ /* 0x000ee20000000a00 */
[----:B--2---:R-:W-:-:S07]  /*1590*/  ISETP.NE.AND P2, PT, R14, 0x1, PT ;  /* 0x000000010e00780c */ /* 0x004fce0003f45270 */
[----:B------:R-:W1:Y:S08]  /*15a0*/  LDC R12, c[0x0][0xb20] ;  /* 0x0002c800ff0c7b82 */ /* 0x000e700000000800 */
[----:B------:R-:W2:Y:S01]  /*15b0*/  LDC.64 R2, c[0x0][0xb28] ;  /* 0x0002ca00ff027b82 */ /* 0x000ea20000000a00 */
[----:B----4-:R-:W-:-:S04]  /*15c0*/  IMAD.HI.U32 R15, R16, R5, RZ ;  /* 0x00000005100f7227 */ /* 0x010fc800078e00ff */
[----:B------:R-:W-:-:S04]  /*15d0*/  IMAD.HI.U32 R5, R20, R5, RZ ;  /* 0x0000000514057227 */ /* 0x000fc800078e00ff */
[----:B---3--:R-:W-:-:S04]  /*15e0*/  IMAD.HI.U32 R18, R13, R6, RZ ;  /* 0x000000060d127227 */ /* 0x008fc800078e00ff */
[C---:B------:R-:W-:Y:S01]  /*15f0*/  IMAD.HI.U32 R22, R11.reuse, R6, RZ ;  /* 0x000000060b167227 */ /* 0x040fe200078e00ff */
[-C--:B------:R-:W-:Y:S02]  /*1600*/  @P2 SHF.R.U32.HI R13, RZ, R7.reuse, R18 ;  /* 0x00000007ff0d2219 */ /* 0x080fe40000011612 */
[-C--:B-1----:R-:W-:Y:S02]  /*1610*/  @P1 SHF.R.U32.HI R16, RZ, R12.reuse, R15 ;  /* 0x0000000cff101219 */ /* 0x082fe4000001160f */
[----:B------:R-:W-:Y:S02]  /*1620*/  SHF.R.U32.HI R5, RZ, R12, R5 ;  /* 0x0000000cff057219 */ /* 0x000fe40000011605 */
[----:B------:R-:W-:Y:S02]  /*1630*/  SHF.R.U32.HI R22, RZ, R7, R22 ;  /* 0x00000007ff167219 */ /* 0x000fe40000011616 */
[----:B------:R-:W-:Y:S01]  /*1640*/  SEL R5, R20, R5, !P1 ;  /* 0x0000000514057207 */ /* 0x000fe20004800000 */
[----:B--2---:R-:W-:Y:S01]  /*1650*/  IMAD.HI.U32 R18, R16, R2, RZ ;  /* 0x0000000210127227 */ /* 0x004fe200078e00ff */
[----:B------:R-:W-:-:S02]  /*1660*/  SEL R21, R11, R22, !P2 ;  /* 0x000000160b157207 */ /* 0x000fc40005000000 */
[----:B------:R-:W-:Y:S01]  /*1670*/  IADD3 R7, PT, PT, -R5, RZ, RZ ;  /* 0x000000ff05077210 */ /* 0x000fe20007ffe1ff */
[----:B------:R-:W-:Y:S01]  /*1680*/  IMAD.HI.U32 R6, R13, R2, RZ ;  /* 0x000000020d067227 */ /* 0x000fe200078e00ff */
[----:B------:R-:W-:-:S03]  /*1690*/  @P0 SHF.R.U32.HI R16, RZ, R3, R18 ;  /* 0x00000003ff100219 */ /* 0x000fc60000011612 */
[----:B------:R-:W-:Y:S01]  /*16a0*/  IMAD R7, R4, R7, R20 ;  /* 0x0000000704077224 */ /* 0x000fe200078e0214 */
[----:B------:R-:W-:Y:S01]  /*16b0*/  @P0 SHF.R.U32.HI R13, RZ, R3, R6 ;  /* 0x00000003ff0d0219 */ /* 0x000fe20000011606 */
[----:B------:R-:W-:-:S04]  /*16c0*/  IMAD R16, R16, R9, RZ ;  /* 0x0000000910107224 */ /* 0x000fc800078e02ff */
[----:B------:R-:W-:Y:S01]  /*16d0*/  IMAD R6, R13, R9, RZ ;  /* 0x000000090d067224 */ /* 0x000fe200078e02ff */
[----:B------:R-:W-:-:S04]  /*16e0*/  ISETP.GE.AND P1, PT, R5, R16, PT ;  /* 0x000000100500720c */ /* 0x000fc80003f26270 */
[----:B------:R-:W-:Y:S01]  /*16f0*/  ISETP.GE.OR P1, PT, R21, R6, P1 ;  /* 0x000000061500720c */ /* 0x000fe20000f26670 */
[----:B------:R-:W-:-:S05]  /*1700*/  IMAD.HI.U32 R6, R5, R2, RZ ;  /* 0x0000000205067227 */ /* 0x000fca00078e00ff */
[----:B------:R-:W-:-:S04]  /*1710*/  SHF.R.U32.HI R6, RZ, R3, R6 ;  /* 0x00000003ff067219 */ /* 0x000fc80000011606 */
[----:B------:R-:W-:-:S03]  /*1720*/  SEL R6, R5, R6, !P0 ;  /* 0x0000000605067207 */ /* 0x000fc60004000000 */
[----:B------:R-:W-:Y:S01]  /*1730*/  @!P1 IMAD.HI.U32 R12, R21, R2, RZ ;  /* 0x00000002150c9227 */ /* 0x000fe200078e00ff */
[----:B------:R-:W-:-:S04]  /*1740*/  IADD3 R2, PT, PT, -R6, RZ, RZ ;  /* 0x000000ff06027210 */ /* 0x000fc80007ffe1ff */
[----:B------:R-:W-:Y:S01]  /*1750*/  @!P1 SHF.R.U32.HI R12, RZ, R3, R12 ;  /* 0x00000003ff0c9219 */ /* 0x000fe2000001160c */
[----:B------:R-:W-:-:S03]  /*1760*/  IMAD R2, R9, R2, R5 ;  /* 0x0000000209027224 */ /* 0x000fc600078e0205 */
[----:B------:R-:W-:-:S05]  /*1770*/  @!P1 SEL R3, R21, R12, !P0 ;  /* 0x0000000c15039207 */ /* 0x000fca0004000000 */
[--C-:B------:R-:W-:Y:S02]  /*1780*/  @!P1 IMAD.IADD R6, R6, 0x1, -R3.reuse ;  /* 0x0000000106069824 */ /* 0x100fe400078e0a03 */
[----:B------:R-:W-:Y:S01]  /*1790*/  @!P1 IMAD R3, R2, R13, R3 ;  /* 0x0000000d02039224 */ /* 0x000fe200078e0203 */
[----:B------:R-:W-:Y:S01]  /*17a0*/  IADD3 R2, PT, PT, -R21, RZ, RZ ;  /* 0x000000ff15027210 */ /* 0x000fe20007ffe1ff */
[----:B------:R-:W-:Y:S02]  /*17b0*/  @!P1 IMAD R5, R6, R9, R21 ;  /* 0x0000000906059224 */ /* 0x000fe400078e0215 */
[----:B------:R-:W-:Y:S02]  /*17c0*/  @!P1 IMAD.MOV.U32 R21, RZ, RZ, R3 ;  /* 0x000000ffff159224 */ /* 0x000fe400078e0003 */
[----:B------:R-:W-:Y:S02]  /*17d0*/  IMAD R2, R14, R2, R11 ;  /* 0x000000020e027224 */ /* 0x000fe400078e020b */
[----:B------:R-:W-:-:S02]  /*17e0*/  IMAD R20, R5, R4, R7 ;  /* 0x0000000405147224 */ /* 0x000fc400078e0207 */
[----:B------:R-:W-:Y:S02]  /*17f0*/  IMAD R21, R21, R14, R2 ;  /* 0x0000000e15157224 */ /* 0x000fe400078e0202 */
.L_x_19:
[----:B------:R-:W-:Y:S05]  /*1800*/  BRA.U UP3, `(.L_x_20) ;  /* 0x0000000103407547 */ /* 0x000fea000b800000 */
[----:B------:R-:W1:Y:S08]  /*1810*/  LDC.64 R4, c[0x0][0xb10] ;  /* 0x0002c400ff047b82 */ /* 0x000e700000000a00 */
[----:B------:R-:W2:Y:S08]  /*1820*/  LDC.64 R2, c[0x0][0xb18] ;  /* 0x0002c600ff027b82 */ /* 0x000eb00000000a00 */
[----:B------:R-:W3:Y:S08]  /*1830*/  LDC R6, c[0x0][0xb20] ;  /* 0x0002c800ff067b82 */ /* 0x000ef00000000800 */
[----:B------:R-:W4:Y:S01]  /*1840*/  LDC R12, c[0x0][0xb0c] ;  /* 0x0002c300ff0c7b82 */ /* 0x000f220000000800 */
[----:B-1----:R-:W-:-:S05]  /*1850*/  IMAD.HI.U32 R4, R21, R4, RZ ;  /* 0x0000000415047227 */ /* 0x002fca00078e00ff */
[----:B------:R-:W-:Y:S01]  /*1860*/  SHF.R.U32.HI R4, RZ, R5, R4 ;  /* 0x00000005ff047219 */ /* 0x000fe20000011604 */
[----:B--2---:R-:W-:Y:S01]  /*1870*/  IMAD.HI.U32 R3, R20, R3, RZ ;  /* 0x0000000314037227 */ /* 0x004fe200078e00ff */
[----:B------:R-:W-:-:S04]  /*1880*/  ISETP.NE.AND P0, PT, R2, 0x1, PT ;  /* 0x000000010200780c */ /* 0x000fc80003f05270 */
[----:B---3--:R-:W-:-:S04]  /*1890*/  SHF.R.U32.HI R3, RZ, R6, R3 ;  /* 0x00000006ff037219 */ /* 0x008fc80000011603 */
[----:B------:R-:W-:Y:S02]  /*18a0*/  SEL R3, R20, R3, !P0 ;  /* 0x0000000314037207 */ /* 0x000fe40004000000 */
[----:B----4-:R-:W-:-:S04]  /*18b0*/  ISETP.NE.AND P1, PT, R12, 0x1, PT ;  /* 0x000000010c00780c */ /* 0x010fc80003f25270 */
[----:B------:R-:W-:-:S05]  /*18c0*/  SEL R6, R21, R4, !P1 ;  /* 0x0000000415067207 */ /* 0x000fca0004800000 */
[----:B------:R-:W-:Y:S02]  /*18d0*/  IMAD.IADD R4, R3, 0x1, -R6 ;  /* 0x0000000103047824 */ /* 0x000fe400078e0a06 */
[----:B------:R-:W-:Y:S02]  /*18e0*/  IMAD.IADD R3, R6, 0x1, -R3 ;  /* 0x0000000106037824 */ /* 0x000fe400078e0a03 */
[----:B------:R-:W-:Y:S02]  /*18f0*/  IMAD R21, R4, R12, R21 ;  /* 0x0000000c04157224 */ /* 0x000fe400078e0215 */
[----:B------:R-:W-:Y:S02]  /*1900*/  IMAD R20, R3, R2, R20 ;  /* 0x0000000203147224 */ /* 0x000fe400078e0214 */
.L_x_20:
[----:B------:R-:W-:Y:S05]  /*1910*/  BRA.U !UP1, `(.L_x_21) ;  /* 0x00000001090c7547 */ /* 0x000fea000b800000 */
[----:B------:R-:W-:Y:S01]  /*1920*/  UCGABAR_WAIT ;  /* 0x0000000000007dc7 */ /* 0x000fe20008000000 */
[----:B------:R-:W-:Y:S01]  /*1930*/  CCTL.IVALL ;  /* 0x00000000ff00798f */ /* 0x000fe20002000000 */
[----:B------:R-:W-:Y:S05]  /*1940*/  BRA `(.L_x_22) ;  /* 0x0000000000047947 */ /* 0x000fea0003800000 */
.L_x_21:
[----:B------:R-:W-:Y:S06]  /*1950*/  BAR.SYNC.DEFER_BLOCKING 0x0 ;  /* 0x0000000000007b1d */ /* 0x000fec0000010000 */
.L_x_22:
[----:B------:R-:W-:Y:S05]  /*1960*/  BRA.U UP2, `(.L_x_23) ;  /* 0x0000002502147547 */ /* 0x000fea000b800000 */
[----:B------:R-:W1:Y:S01]  /*1970*/  LDCU UR4, c[0x0][0x38c] ;  /* 0x00007180ff0477ac */ /* 0x000e620008000800 */
[----:B------:R-:W2:Y:S01]  /*1980*/  LDC R9, c[0x0][0x370] ;  /* 0x0000dc00ff097b82 */ /* 0x000ea20000000800 */
[C---:B------:R-:W-:Y:S01]  /*1990*/  IMAD.SHL.U32 R17, R11.reuse, 0x20, RZ ;  /* 0x000000200b117824 */ /* 0x040fe200078e00ff */
[----:B------:R-:W-:Y:S01]  /*19a0*/  PLOP3.LUT P1, PT, PT, PT, UP5, 0x80, 0x8 ;  /* 0x000000000008781c */ /* 0x000fe20003f2f058 */
[----:B------:R-:W-:Y:S01]  /*19b0*/  HFMA2 R15, -RZ, RZ, 0, 5.9604644775390625e-08 ;  /* 0x00000001ff0f7431 */ /* 0x000fe200000001ff */
[----:B------:R-:W-:Y:S01]  /*19c0*/  UISETP.NE.AND UP1, UPT, UR10, URZ, UPT ;  /* 0x000000ff0a00728c */ /* 0x000fe2000bf25270 */
[----:B------:R-:W-:Y:S01]  /*19d0*/  HFMA2 R12, -RZ, RZ, 0, 0 ;  /* 0x00000000ff0c7431 */ /* 0x000fe200000001ff */
[----:B------:R-:W-:Y:S01]  /*19e0*/  ISETP.NE.AND P4, PT, R10, RZ, P5 ;  /* 0x000000ff0a00720c */ /* 0x000fe20002f85270 */
[----:B------:R-:W-:Y:S01]  /*19f0*/  IMAD.SHL.U32 R16, R11, 0x40, RZ ;  /* 0x000000400b107824 */ /* 0x000fe200078e00ff */
[----:B------:R-:W3:Y:S01]  /*1a00*/  LDC R0, c[0x0][0x374] ;  /* 0x0000dd00ff007b82 */ /* 0x000ee20000000800 */
[----:B------:R-:W-:Y:S01]  /*1a10*/  PLOP3.LUT P1, PT, P1, PT, PT, 0x8, 0x80 ;  /* 0x000000000080781c */ /* 0x000fe20000f2e170 */
[----:B------:R-:W-:Y:S01]  /*1a20*/  IMAD.MOV.U32 R14, RZ, RZ, RZ ;  /* 0x000000ffff0e7224 */ /* 0x000fe200078e00ff */
[----:B------:R-:W-:Y:S01]  /*1a30*/  MOV R8, 0x1 ;  /* 0x0000000100087802 */ /* 0x000fe20000000f00 */
[----:B------:R-:W-:Y:S01]  /*1a40*/  IMAD.MOV.U32 R10, RZ, RZ, RZ ;  /* 0x000000ffff0a7224 */ /* 0x000fe200078e00ff */
[----:B------:R-:W-:Y:S01]  /*1a50*/  LOP3.LUT R17, R17, 0x20, RZ, 0xc0, !PT ;  /* 0x0000002011117812 */ /* 0x000fe200078ec0ff */
[----:B------:R-:W4:Y:S01]  /*1a60*/  LDCU.64 UR14, c[0x0][0x348] ;  /* 0x00006900ff0e77ac */ /* 0x000f220008000a00 */
[----:B-1----:R-:W-:-:S02]  /*1a70*/  UIADD3 UR5, UPT, UPT, UR4, 0x1f, URZ ;  /* 0x0000001f04057890 */ /* 0x002fc4000fffe0ff */
[----:B------:R-:W-:Y:S02]  /*1a80*/  USEL UR22, UR6, 0x2, UP1 ;  /* 0x0000000206167887 */ /* 0x000fe40008800000 */
[----:B------:R-:W-:Y:S01]  /*1a90*/  USHF.R.S32.HI UR7, URZ, 0x1f, UR5 ;  /* 0x0000001fff077899 */ /* 0x000fe20008011405 */
[----:B------:R-:W-:-:S03]  /*1aa0*/  UMOV UR23, URZ ;  /* 0x000000ff00177c82 */ /* 0x000fc60008000000 */
[----:B------:R-:W-:Y:S02]  /*1ab0*/  ULEA.HI UR7, UR7, UR5, URZ, 0x5 ;  /* 0x0000000507077291 */ /* 0x000fe4000f8f28ff */
[----:B------:R-:W-:Y:S02]  /*1ac0*/  UIADD3 UR5, UPT, UPT, UR4, -0x1, URZ ;  /* 0xffffffff04057890 */ /* 0x000fe4000fffe0ff */
[----:B------:R-:W-:Y:S02]  /*1ad0*/  USHF.R.S32.HI UR7, URZ, 0x5, UR7 ;  /* 0x00000005ff077899 */ /* 0x000fe40008011407 */
[----:B------:R-:W-:Y:S02]  /*1ae0*/  UISETP.GE.U32.AND UP2, UPT, UR5, -0x3f, UPT ;  /* 0xffffffc10500788c */ /* 0x000fe4000bf46070 */
[----:B------:R-:W-:Y:S02]  /*1af0*/  UISETP.LT.U32.AND UP0, UPT, UR7, 0x23, UPT ;  /* 0x000000230700788c */ /* 0x000fe4000bf01070 */
[----:B------:R-:W-:-:S02]  /*1b00*/  UIADD3 UR4, UPT, UPT, UR4, 0x3e, URZ ;  /* 0x0000003e04047890 */ /* 0x000fc4000fffe0ff */
[----:B------:R-:W-:-:S04]  /*1b10*/  USEL UR5, UR7, 0x23, UP0 ;  /* 0x0000002307057887 */ /* 0x000fc80008000000 */
[----:B------:R-:W-:Y:S02]  /*1b20*/  UIADD3 UR21, UPT, UPT, UR5, -0x1, URZ ;  /* 0xffffffff05157890 */ /* 0x000fe4000fffe0ff */
[----:B------:R-:W-:Y:S02]  /*1b30*/  @UP2 UIADD3 UR21, UPT, UPT, UR5, URZ, URZ ;  /* 0x000000ff05152290 */ /* 0x000fe4000fffe0ff */
[----:B------:R-:W-:Y:S02]  /*1b40*/  UIADD3 UR24, UPT, UPT, UR7, -UR5, URZ ;  /* 0x8000000507187290 */ /* 0x000fe4000fffe0ff */
[----:B------:R-:W-:Y:S02]  /*1b50*/  UIADD3 UR13, UPT, UPT, UR21, 0x1, URZ ;  /* 0x00000001150d7890 */ /* 0x000fe4000fffe0ff */
[----:B--2-4-:R-:W-:-:S12]  /*1b60*/  UIADD3 UR21, UPT, UPT, -UR21, URZ, URZ ;  /* 0x000000ff15157290 */ /* 0x014fd8000fffe1ff */
.L_x_43:
[----:B------:R-:W-:Y:S01]  /*1b70*/  UISETP.NE.AND UP0, UPT, UR37, URZ, UPT ;  /* 0x000000ff2500728c */ /* 0x000fe2000bf05270 */
[----:B------:R-:W1:Y:S08]  /*1b80*/  S2UR UR37, SR_CgaCtaId ;  /* 0x00000000002579c3 */ /* 0x000e700000008800 */
[----:B------:R-:W-:Y:S05]  /*1b90*/  BRA.U UP0, `(.L_x_24) ;  /* 0x0000000100347547 */ /* 0x000fea000b800000 */
[----:B------:R-:W2:Y:S01]  /*1ba0*/  S2R R2, SR_CgaCtaId ;  /* 0x0000000000027919 */ /* 0x000ea20000008800 */
[----:B------:R-:W-:-:S04]  /*1bb0*/  MOV R3, 0x400 ;  /* 0x0000040000037802 */ /* 0x000fc80000000f00 */
[----:B--2---:R-:W-:Y:S02]  /*1bc0*/  LEA R3, R2, R3, 0x18 ;  /* 0x0000000302037211 */ /* 0x004fe400078ec0ff */
[----:B------:R-:W-:-:S03]  /*1bd0*/  SHF.L.U32 R2, R8, 0x1f, RZ ;  /* 0x0000001f08027819 */ /* 0x000fc600000006ff */
[----:B------:R-:W-:-:S04]  /*1be0*/  IMAD R3, R10, 0x8, R3 ;  /* 0x000000080a037824 */ /* 0x000fc800078e0203 */
[----:B------:R-:W2:Y:S02]  /*1bf0*/  SYNCS.PHASECHK.TRANS64.TRYWAIT P0, [R3+URZ+0x2e0], R2 ;  /* 0x0002e002030075a7 */ /* 0x000ea400080011ff */
[----:B--2---:R-:W-:Y:S05]  /*1c00*/  @!P0 BRA `(.L_x_25) ;  /* 0x0000006c00a88947 */ /* 0x004fea0003800000 */
.L_x_165:
[----:B------:R-:W-:Y:S01]  /*1c10*/  VIADD R10, R10, 0x1 ;  /* 0x000000010a0a7836 */ /* 0x000fe20000000000 */
[----:B------:R2:W-:Y:S04]  /*1c20*/  SYNCS.ARRIVE.TRANS64.A1T0 RZ, [R3+URZ+0x2d0], RZ ;  /* 0x0002d0ff03ff79a7 */ /* 0x0005e800081000ff */
[----:B------:R-:W-:-:S04]  /*1c30*/  ISETP.NE.AND P0, PT, R10, 0x2, PT ;  /* 0x000000020a00780c */ /* 0x000fc80003f05270 */
[----:B------:R-:W-:Y:S02]  /*1c40*/  SEL R10, R10, RZ, P0 ;  /* 0x000000ff0a0a7207 */ /* 0x000fe40000000000 */
[----:B--2---:R-:W-:-:S04]  /*1c50*/  SEL R3, RZ, 0x1, P0 ;  /* 0x00000001ff037807 */ /* 0x004fc80000000000 */
[----:B------:R-:W-:-:S07]  /*1c60*/  LOP3.LUT R8, R8, R3, RZ, 0x3c, !PT ;  /* 0x0000000308087212 */ /* 0x000fce00078e3cff */
.L_x_24:
[----:B------:R-:W-:Y:S01]  /*1c70*/  UMOV UR6, 0x400 ;  /* 0x0000040000067882 */ /* 0x000fe20000000000 */
[----:B------:R-:W-:Y:S01]  /*1c80*/  LEA.HI R3, R21, R21, RZ, 0x1 ;  /* 0x0000001515037211 */ /* 0x000fe200078f08ff */
[----:B-1----:R-:W-:Y:S01]  /*1c90*/  ULEA UR6, UR37, UR6, 0x18 ;  /* 0x0000000625067291 */ /* 0x002fe2000f8ec0ff */
[----:B------:R-:W-:Y:S01]  /*1ca0*/  SHF.L.U32 R2, R15, 0x1f, RZ ;  /* 0x0000001f0f027819 */ /* 0x000fe200000006ff */
[----:B------:R-:W-:Y:S01]  /*1cb0*/  UISETP.GE.U32.AND UP0, UPT, UR4, 0x3f, UPT ;  /* 0x0000003f0400788c */ /* 0x000fe2000bf06070 */
[----:B------:R-:W-:Y:S01]  /*1cc0*/  R2UR UR35, R16 ;  /* 0x00000000102372ca */ /* 0x000fe200000e0000 */
[----:B------:R-:W-:Y:S01]  /*1cd0*/  ULEA UR8, UR23, UR6, 0x3 ;  /* 0x0000000617087291 */ /* 0x000fe2000f8e18ff */
[----:B------:R-:W-:Y:S01]  /*1ce0*/  IMAD.SHL.U32 R3, R3, 0x40, RZ ;  /* 0x0000004003037824 */ /* 0x000fe200078e00ff */
[----:B------:R-:W-:Y:S01]  /*1cf0*/  R2UR UR11, R17 ;  /* 0x00000000110b72ca */ /* 0x000fe200000e0000 */
[----:B------:R-:W-:-:S03]  /*1d00*/  UMOV UR25, URZ ;  /* 0x000000ff00197c82 */ /* 0x000fc60008000000 */
[----:B------:R-:W-:-:S03]  /*1d10*/  LOP3.LUT R3, R3, 0xffffff80, RZ, 0xc0, !PT ;  /* 0xffffff8003037812 */ /* 0x000fc600078ec0ff */
[----:B------:R1:W2:Y:S01]  /*1d20*/  SYNCS.PHASECHK.TRANS64.TRYWAIT P0, [UR8+0x118], R2 ;  /* 0x00011802ff0075a7 */ /* 0x0002a20008001108 */
[----:B------:R-:W-:Y:S02]  /*1d30*/  R2UR UR9, R3 ;  /* 0x00000000030972ca */ /* 0x000fe400000e0000 */
[----:B------:R-:W-:-:S11]  /*1d40*/  R2UR UR8, R20 ;  /* 0x00000000140872ca */ /* 0x000fd600000e0000 */
[----:B------:R-:W-:Y:S02]  /*1d50*/  ULOP3.LUT UR35, UR9, 0x40, UR35, 0xf8, !UPT ;  /* 0x0000004009237892 */ /* 0x000fe4000f8ef823 */
[----:B------:R-:W-:Y:S01]  /*1d60*/  ULEA UR11, UR8, UR11, 0x6 ;  /* 0x0000000b080b7291 */ /* 0x000fe2000f8e30ff */
[----:B------:R-:W-:Y:S11]  /*1d70*/  BRA.U !UP0, `(.L_x_26) ;  /* 0x0000000108c07547 */ /* 0x000ff6000b800000 */
[----:B------:R-:W-:Y:S01]  /*1d80*/  UMOV UR16, UR21 ;  /* 0x0000001500107c82 */ /* 0x000fe20008000000 */
[----:B------:R-:W-:Y:S01]  /*1d90*/  UMOV UR17, UR23 ;  /* 0x0000001700117c82 */ /* 0x000fe20008000000 */
[----:B------:R-:W-:-:S05]  /*1da0*/  UMOV UR34, URZ ;  /* 0x000000ff00227c82 */ /* 0x000fca0008000000 */
.L_x_32:
[----:B------:R-:W-:Y:S01]  /*1db0*/  ULEA UR33, UR17, UR6, 0x3 ;  /* 0x0000000611217291 */ /* 0x000fe2000f8e18ff */
[----:B------:R-:W-:Y:S01]  /*1dc0*/  @P5 MOV R3, 0x3000 ;  /* 0x0000300000035802 */ /* 0x000fe20000000f00 */
[----:B-12-4-:R-:W-:Y:S10]  /*1dd0*/  @P0 BRA `(.L_x_27) ;  /* 0x00000000000c0947 */ /* 0x016ff40003800000 */
[----:B------:R-:W-:-:S04]  /*1de0*/  SHF.L.U32 R5, R15, 0x1f, RZ ;  /* 0x0000001f0f057819 */ /* 0x000fc800000006ff */
[----:B------:R-:W2:Y:S02]  /*1df0*/  SYNCS.PHASECHK.TRANS64.TRYWAIT P0, [UR33+0x118], R5 ;  /* 0x00011805ff0075a7 */ /* 0x000ea40008001121 */
[----:B--2---:R-:W-:Y:S05]  /*1e00*/  @!P0 BRA `(.L_x_28) ;  /* 0x0000006c003c8947 */ /* 0x004fea0003800000 */
.L_x_27:
[----:B------:R2:W-:Y:S01]  /*1e10*/  @P5 SYNCS.ARRIVE.TRANS64 RZ, [UR33], R3 ;  /* 0x00000003ffff59a7 */ /* 0x0005e20008000021 */
[----:B------:R-:W-:Y:S02]  /*1e20*/  ULOP3.LUT UR8, UR22, 0x2, URZ, 0xfc, !UPT ;  /* 0x0000000216087892 */ /* 0x000fe4000f8efcff */
[----:B------:R-:W-:Y:S02]  /*1e30*/  UIADD3 UR16, UPT, UPT, UR16, 0x1, URZ ;  /* 0x0000000110107890 */ /* 0x000fe4000fffe0ff */
[----:B------:R-:W-:Y:S02]  /*1e40*/  UISETP.NE.AND UP0, UPT, UR8, 0x2, UPT ;  /* 0x000000020800788c */ /* 0x000fe4000bf05270 */
[----:B------:R-:W-:-:S07]  /*1e50*/  UISETP.NE.AND UP2, UPT, UR16, 0x1, UPT ;  /* 0x000000011000788c */ /* 0x000fce000bf45270 */
[----:B------:R-:W-:Y:S05]  /*1e60*/  BRA.U UP0, `(.L_x_29) ;  /* 0x0000000100047547 */ /* 0x000fea000b800000 */
[----:B------:R-:W-:Y:S05]  /*1e70*/  BPT.TRAP 0x1 ;  /* 0x000000040000795c */ /* 0x000fea0000300000 */
.L_x_29:
[----:B------:R-:W-:Y:S04]  /*1e80*/  BSSY.RECONVERGENT B0, `(.L_x_30) ;  /* 0x0000003000007945 */ /* 0x000fe80003800200 */
[----:B------:R-:W-:Y:S05]  /*1e90*/  @!P4 BRA `(.L_x_31) ;  /* 0x000000000004c947 */ /* 0x000fea0003800000 */
[----:B------:R-:W-:Y:S05]  /*1ea0*/  BPT.TRAP 0x1 ;  /* 0x000000040000795c */ /* 0x000fea0000300000 */
.L_x_31:
[----:B------:R-:W-:Y:S05]  /*1eb0*/  BSYNC.RECONVERGENT B0 ;  /* 0x0000000000007941 */ /* 0x000fea0003800200 */
.L_x_30:
[----:B------:R-:W-:Y:S02]  /*1ec0*/  UIADD3 UR23, UPT, UPT, UR17, 0x1, URZ ;  /* 0x0000000111177890 */ /* 0x000fe4000fffe0ff */
[----:B------:R-:W-:Y:S02]  /*1ed0*/  ULEA UR32, UR17, UR6, 0xc ;  /* 0x0000000611207291 */ /* 0x000fe4000f8e60ff */
[----:B------:R-:W-:Y:S02]  /*1ee0*/  UISETP.NE.AND UP0, UPT, UR23, 0x23, UPT ;  /* 0x000000231700788c */ /* 0x000fe4000bf05270 */
[----:B------:R-:W-:Y:S02]  /*1ef0*/  UIADD3 UR28, UP1, UPT, UR14, 0x80, URZ ;  /* 0x000000800e1c7890 */ /* 0x000fe4000ff3e0ff */
[----:B------:R-:W-:Y:S02]  /*1f00*/  USEL UR9, URZ, 0x1, UP0 ;  /* 0x00000001ff097887 */ /* 0x000fe40008000000 */
[----:B------:R-:W-:-:S02]  /*1f10*/  USEL UR23, UR23, URZ, UP0 ;  /* 0x000000ff17177287 */ /* 0x000fc40008000000 */
[----:B------:R-:W-:Y:S02]  /*1f20*/  UIADD3 UR26, UP0, UPT, UR14, 0x180, URZ ;  /* 0x000001800e1a7890 */ /* 0x000fe4000ff1e0ff */
[----:B------:R-:W-:Y:S01]  /*1f30*/  ULEA UR8, UR23, UR6, 0x3 ;  /* 0x0000000617087291 */ /* 0x000fe2000f8e18ff */
[----:B------:R-:W-:Y:S01]  /*1f40*/  LOP3.LUT R15, R15, UR9, RZ, 0x3c, !PT ;  /* 0x000000090f0f7c12 */ /* 0x000fe2000f8e3cff */
[----:B------:R-:W-:Y:S02]  /*1f50*/  ULOP3.LUT UR33, UR33, 0xfefffff8, URZ, 0xc0, !UPT ;  /* 0xfefffff821217892 */ /* 0x000fe4000f8ec0ff */
[----:B------:R-:W-:Y:S01]  /*1f60*/  UIADD3.X UR29, UPT, UPT, URZ, UR15, URZ, UP1, !UPT ;  /* 0x0000000fff1d7290 */ /* 0x000fe20008ffe4ff */
[----:B-1----:R-:W-:Y:S01]  /*1f70*/  SHF.L.U32 R2, R15, 0x1f, RZ ;  /* 0x0000001f0f027819 */ /* 0x002fe200000006ff */
[----:B------:R-:W-:Y:S02]  /*1f80*/  UIADD3 UR32, UPT, UPT, UR32, 0x3500, URZ ;  /* 0x0000350020207890 */ /* 0x000fe4000fffe0ff */
[----:B------:R-:W-:Y:S01]  /*1f90*/  UIADD3.X UR27, UPT, UPT, URZ, UR15, URZ, UP0, !UPT ;  /* 0x0000000fff1b7290 */ /* 0x000fe200087fe4ff */
[----:B------:R4:W1:Y:S01]  /*1fa0*/  SYNCS.PHASECHK.TRANS64.TRYWAIT P0, [UR8+0x118], R2 ;  /* 0x00011802ff0075a7 */ /* 0x0008620008001108 */
[----:B------:R-:W-:Y:S01]  /*1fb0*/  ULEA UR8, UR17, UR6, 0xb ;  /* 0x0000000611087291 */ /* 0x000fe2000f8e58ff */
[----:B------:R-:W-:Y:S01]  /*1fc0*/  UMOV UR18, 0x0 ;  /* 0x0000000000127882 */ /* 0x000fe20000000000 */
[----:B------:R-:W-:-:S02]  /*1fd0*/  UMOV UR19, 0x10000000 ;  /* 0x1000000000137882 */ /* 0x000fc40000000000 */
[----:B------:R-:W-:Y:S01]  /*1fe0*/  UIADD3 UR8, UPT, UPT, UR8, 0x26500, URZ ;  /* 0x0002650008087890 */ /* 0x000fe2000fffe0ff */
[----:B------:R2:W-:Y:S01]  /*1ff0*/  UTMALDG.3D.2CTA [UR32], [UR28], desc[UR18] ;  /* 0x000012201c0075b4 */ /* 0x0005e20008211000 */
[----:B------:R-:W-:Y:S01]  /*2000*/  UMOV UR10, UR34 ;  /* 0x00000022000a7c82 */ /* 0x000fe20008000000 */
[----:B------:R-:W-:Y:S01]  /*2010*/  UMOV UR12, UR36 ;  /* 0x00000024000c7c82 */ /* 0x000fe20008000000 */
[----:B------:R-:W-:Y:S01]  /*2020*/  UMOV UR9, UR33 ;  /* 0x0000002100097c82 */ /* 0x000fe20008000000 */
[----:B------:R-:W-:Y:S01]  /*2030*/  UMOV UR25, UR13 ;  /* 0x0000000d00197c82 */ /* 0x000fe20008000000 */
[----:B------:R-:W-:-:S03]  /*2040*/  UMOV UR17, UR23 ;  /* 0x0000001700117c82 */ /* 0x000fc60008000000 */
[----:B------:R4:W-:Y:S01]  /*2050*/  UTMALDG.3D.2CTA [UR8], [UR26], desc[UR18] ;  /* 0x000012081a0075b4 */ /* 0x0009e20008211000 */
[----:B--2---:R-:W-:Y:S01]  /*2060*/  UIADD3 UR34, UPT, UPT, UR34, 0x20, URZ ;  /* 0x0000002022227890 */ /* 0x004fe2000fffe0ff */
[----:B------:R-:W-:Y:S11]  /*2070*/  BRA.U UP2, `(.L_x_32) ;  /* 0xfffffffd024c7547 */ /* 0x000ff6000b83ffff */
.L_x_26:
[----:B----4-:R-:W-:Y:S01]  /*2080*/  ULEA UR8, UR23, UR6, 0x3 ;  /* 0x0000000617087291 */ /* 0x010fe2000f8e18ff */
[----:B-1----:R-:W-:Y:S01]  /*2090*/  SHF.L.U32 R2, R15, 0x1f, RZ ;  /* 0x0000001f0f027819 */ /* 0x002fe200000006ff */
[----:B------:R-:W-:Y:S01]  /*20a0*/  @!P1 SYNCS.ARRIVE.TRANS64.A1T0 RZ, [UR6+0x268], RZ ;  /* 0x000268ffffff99a7 */ /* 0x000fe20008100006 */
[----:B------:R-:W-:-:S06]  /*20b0*/  UISETP.GT.AND UP0, UPT, UR7, UR5, UPT ;  /* 0x000000050700728c */ /* 0x000fcc000bf04270 */
[----:B--2---:R1:W2:Y:S03]  /*20c0*/  SYNCS.PHASECHK.TRANS64.TRYWAIT P0, [UR8+0x118], R2 ;  /* 0x00011802ff0075a7 */ /* 0x0042a60008001108 */
[----:B------:R-:W-:Y:S05]  /*20d0*/  BRA.U !UP0, `(.L_x_33) ;  /* 0x0000000108c07547 */ /* 0x000fea000b800000 */
[----:B------:R-:W-:Y:S01]  /*20e0*/  UIADD3 UR26, UPT, UPT, UR24, UR25, URZ ;  /* 0x00000019181a7290 */ /* 0x000fe2000fffe0ff */
[----:B------:R-:W-:-:S11]  /*20f0*/  UMOV UR27, UR23 ;  /* 0x00000017001b7c82 */ /* 0x000fd60008000000 */
.L_x_39:
[----:B------:R-:W-:Y:S01]  /*2100*/  ULEA UR17, UR27, UR6, 0x3 ;  /* 0x000000061b117291 */ /* 0x000fe2000f8e18ff */
[----:B--2---:R-:W-:Y:S01]  /*2110*/  @P5 MOV R3, 0x3000 ;  /* 0x0000300000035802 */ /* 0x004fe20000000f00 */
[----:B-12---:R-:W-:Y:S10]  /*2120*/  @P0 BRA `(.L_x_34) ;  /* 0x00000000000c0947 */ /* 0x006ff40003800000 */
[----:B------:R-:W-:-:S04]  /*2130*/  SHF.L.U32 R5, R15, 0x1f, RZ ;  /* 0x0000001f0f057819 */ /* 0x000fc800000006ff */
[----:B------:R-:W2:Y:S02]  /*2140*/  SYNCS.PHASECHK.TRANS64.TRYWAIT P0, [UR17+0x118], R5 ;  /* 0x00011805ff0075a7 */ /* 0x000ea40008001111 */
[----:B--2---:R-:W-:Y:S05]  /*2150*/  @!P0 BRA `(.L_x_35) ;  /* 0x0000006800808947 */ /* 0x004fea0003800000 */
.L_x_34:
[----:B------:R2:W-:Y:S01]  /*2160*/  @P5 SYNCS.ARRIVE.TRANS64 RZ, [UR17], R3 ;  /* 0x00000003ffff59a7 */ /* 0x0005e20008000011 */
[----:B------:R-:W-:-:S04]  /*2170*/  ULOP3.LUT UR8, UR22, 0x2, URZ, 0xfc, !UPT ;  /* 0x0000000216087892 */ /* 0x000fc8000f8efcff */
[----:B------:R-:W-:-:S09]  /*2180*/  UISETP.NE.AND UP0, UPT, UR8, 0x2, UPT ;  /* 0x000000020800788c */ /* 0x000fd2000bf05270 */
[----:B------:R-:W-:Y:S05]  /*2190*/  BRA.U UP0, `(.L_x_36) ;  /* 0x0000000100047547 */ /* 0x000fea000b800000 */
[----:B------:R-:W-:Y:S05]  /*21a0*/  BPT.TRAP 0x1 ;  /* 0x000000040000795c */ /* 0x000fea0000300000 */
.L_x_36:
[----:B------:R-:W-:Y:S04]  /*21b0*/  BSSY.RECONVERGENT B0, `(.L_x_37) ;  /* 0x0000003000007945 */ /* 0x000fe80003800200 */
[----:B------:R-:W-:Y:S05]  /*21c0*/  @!P4 BRA `(.L_x_38) ;  /* 0x000000000004c947 */ /* 0x000fea0003800000 */
[----:B------:R-:W-:Y:S05]  /*21d0*/  BPT.TRAP 0x1 ;  /* 0x000000040000795c */ /* 0x000fea0000300000 */
.L_x_38:
[----:B------:R-:W-:Y:S05]  /*21e0*/  BSYNC.RECONVERGENT B0 ;  /* 0x0000000000007941 */ /* 0x000fea0003800200 */
.L_x_37:
        /* <DEDUP_REMOVED lines=9> */
[----:B------:R-:W-:Y:S02]  /*2280*/  USHF.L.U32 UR18, UR25, 0x5, URZ ;  /* 0x0000000519127899 */ /* 0x000fe400080006ff */
[----:B------:R-:W-:Y:S01]  /*2290*/  ULOP3.LUT UR17, UR17, 0xfefffff8, URZ, 0xc0, !UPT ;  /* 0xfefffff811117892 */ /* 0x000fe2000f8ec0ff */
[----:B-1----:R-:W-:Y:S01]  /*22a0*/  SHF.L.U32 R2, R15, 0x1f, RZ ;  /* 0x0000001f0f027819 */ /* 0x002fe200000006ff */
[----:B------:R-:W-:Y:S02]  /*22b0*/  UIADD3 UR16, UPT, UPT, UR16, 0x3500, URZ ;  /* 0x0000350010107890 */ /* 0x000fe4000fffe0ff */
[----:B------:R-:W-:Y:S01]  /*22c0*/  UIADD3.X UR33, UPT, UPT, URZ, UR15, URZ, UP1, !UPT ;  /* 0x0000000fff217290 */ /* 0x000fe20008ffe4ff */
[----:B------:R4:W1:Y:S01]  /*22d0*/  SYNCS.PHASECHK.TRANS64.TRYWAIT P0, [UR8+0x118], R2 ;  /* 0x00011802ff0075a7 */ /* 0x0008620008001108 */
[----:B------:R-:W-:-:S02]  /*22e0*/  ULEA UR8, UR27, UR6, 0xb ;  /* 0x000000061b087291 */ /* 0x000fc4000f8e58ff */
[----:B------:R-:W-:Y:S02]  /*22f0*/  UIADD3.X UR31, UPT, UPT, URZ, UR15, URZ, UP0, !UPT ;  /* 0x0000000fff1f7290 */ /* 0x000fe400087fe4ff */
[----:B------:R-:W-:Y:S01]  /*2300*/  UIADD3 UR8, UPT, UPT, UR8, 0x26500, URZ ;  /* 0x0002650008087890 */ /* 0x000fe2000fffe0ff */
[----:B------:R-:W-:Y:S01]  /*2310*/  UMOV UR28, 0x0 ;  /* 0x00000000001c7882 */ /* 0x000fe20000000000 */
[----:B------:R-:W-:Y:S01]  /*2320*/  UMOV UR29, 0x10000000 ;  /* 0x10000000001d7882 */ /* 0x000fe20000000000 */
[----:B------:R-:W-:Y:S01]  /*2330*/  UMOV UR19, UR35 ;  /* 0x0000002300137c82 */ /* 0x000fe20008000000 */
[----:B------:R-:W-:Y:S01]  /*2340*/  UMOV UR20, UR36 ;  /* 0x0000002400147c82 */ /* 0x000fe20008000000 */
[----:B------:R-:W-:Y:S01]  /*2350*/  UMOV UR12, UR36 ;  /* 0x00000024000c7c82 */ /* 0x000fe20008000000 */
[----:B------:R-:W-:Y:S01]  /*2360*/  UMOV UR9, UR17 ;  /* 0x0000001100097c82 */ /* 0x000fe20008000000 */
[----:B------:R-:W-:Y:S01]  /*2370*/  UMOV UR10, UR18 ;  /* 0x00000012000a7c82 */ /* 0x000fe20008000000 */
[----:B------:R4:W-:Y:S01]  /*2380*/  UTMALDG.3D.2CTA [UR16], [UR32], desc[UR28] ;  /* 0x00001c10200075b4 */ /* 0x0009e20008211000 */
[----:B------:R-:W-:Y:S01]  /*2390*/  UIADD3 UR25, UPT, UPT, UR25, 0x1, URZ ;  /* 0x0000000119197890 */ /* 0x000fe2000fffe0ff */
[----:B------:R-:W-:-:S03]  /*23a0*/  UMOV UR27, UR23 ;  /* 0x00000017001b7c82 */ /* 0x000fc60008000000 */
[----:B------:R-:W-:Y:S01]  /*23b0*/  UISETP.NE.AND UP0, UPT, UR25, UR26, UPT ;  /* 0x0000001a1900728c */ /* 0x000fe2000bf05270 */
[----:B------:R4:W-:Y:S08]  /*23c0*/  UTMALDG.3D.2CTA [UR8], [UR30], desc[UR28] ;  /* 0x00001c081e0075b4 */ /* 0x0009f00008211000 */
[----:B----4-:R-:W-:Y:S05]  /*23d0*/  BRA.U UP0, `(.L_x_39) ;  /* 0xfffffffd00487547 */ /* 0x010fea000b83ffff */
.L_x_33:
[----:B-1----:R-:W-:Y:S01]  /*23e0*/  LEA R2, R14, UR6, 0x3 ;  /* 0x000000060e027c11 */ /* 0x002fe2000f8e18ff */
[----:B------:R-:W-:Y:S01]  /*23f0*/  NOP ;  /* 0x0000000000007918 */ /* 0x000fe20000000000 */
[----:B--2---:R-:W-:Y:S02]  /*2400*/  SHF.L.U32 R3, R12, 0x1f, RZ ;  /* 0x0000001f0c037819 */ /* 0x004fe400000006ff */
[----:B------:R-:W-:Y:S02]  /*2410*/  LEA R4, R14, UR6, 0x4 ;  /* 0x000000060e047c11 */ /* 0x000fe4000f8e20ff */
[----:B------:R-:W1:Y:S02]  /*2420*/  SYNCS.PHASECHK.TRANS64.TRYWAIT P0, [R2+URZ+0x270], R3 ;  /* 0x00027003020075a7 */ /* 0x000e6400080011ff */
[----:B-1----:R-:W-:Y:S05]  /*2430*/  @!P0 BRA `(.L_x_40) ;  /* 0x0000006400e08947 */ /* 0x002fea0003800000 */
.L_x_168:
[----:B------:R-:W2:Y:S01]  /*2440*/  LDS.128 R4, [R4+0x300] ;  /* 0x0003000004047984 */ /* 0x000ea20000000c00 */
[----:B------:R-:W-:Y:S01]  /*2450*/  ISETP.GE.AND P0, PT, R26, 0x1, PT ;  /* 0x000000011a00780c */ /* 0x000fe20003f06270 */
[----:B-1----:R-:W-:Y:S01]  /*2460*/  VIADD R2, R2, 0x280 ;  /* 0x0000028002027836 */ /* 0x002fe20000000000 */
[----:B------:R-:W-:Y:S01]  /*2470*/  @!PT LDS RZ, [RZ] ;  /* 0x00000000fffff984 */ /* 0x000fe20000000800 */
[----:B------:R-:W-:Y:S01]  /*2480*/  @!PT LDS RZ, [RZ] ;  /* 0x00000000fffff984 */ /* 0x000fe20000000800 */
[----:B------:R-:W-:Y:S01]  /*2490*/  @!PT LDS RZ, [RZ] ;  /* 0x00000000fffff984 */ /* 0x000fe20000000800 */
[----:B------:R-:W-:Y:S01]  /*24a0*/  @!PT LDS RZ, [RZ] ;  /* 0x00000000fffff984 */ /* 0x000fe20000000800 */
[----:B------:R1:W-:Y:S06]  /*24b0*/  MEMBAR.ALL.CTA ;  /* 0x0000000000007992 */ /* 0x0003ec0000008000 */
[----:B-1----:R-:W1:Y:S01]  /*24c0*/  FENCE.VIEW.ASYNC.S ;  /* 0x00000000000073c6 */ /* 0x002e620000000000 */
[----:B------:R-:W-:-:S04]  /*24d0*/  PRMT R2, RZ, 0x654, R2 ;  /* 0x00000654ff027816 */ /* 0x000fc80000000002 */
[----:B-1----:R1:W-:Y:S01]  /*24e0*/  SYNCS.ARRIVE.TRANS64.RED.A1T0 RZ, [R2+URZ], RZ ;  /* 0x000000ff02ff79a7 */ /* 0x0023e200081004ff */
[----:B--2---:R-:W-:-:S13]  /*24f0*/  LOP3.LUT P2, RZ, R6, 0x1, RZ, 0xc0, !PT ;  /* 0x0000000106ff7812 */ /* 0x004fda000784c0ff */
[----:B------:R-:W-:Y:S01]  /*2500*/  @P2 SHF.R.U32.HI R3, RZ, 0x10, R5 ;  /* 0x00000010ff032819 */ /* 0x000fe20000011605 */
[----:B------:R-:W-:Y:S01]  /*2510*/  VOTEU.ANY UP0, P2 ;  /* 0x0000000000ff7886 */ /* 0x000fe20001000100 */
[----:B------:R-:W-:Y:S02]  /*2520*/  @P2 MOV R13, R4 ;  /* 0x00000004000d2202 */ /* 0x000fe40000000f00 */
[----:B------:R-:W-:Y:S02]  /*2530*/  @P2 R2UR.BROADCAST UR8, R3 ;  /* 0x00000000030822ca */ /* 0x000fe400008e0000 */
[----:B------:R-:W-:-:S11]  /*2540*/  @P2 LOP3.LUT R11, R5, 0xffff, RZ, 0xc0, !PT ;  /* 0x0000ffff050b2812 */ /* 0x000fd600078ec0ff */
[----:B------:R-:W-:Y:S01]  /*2550*/  @UP0 UMOV UR36, UR8 ;  /* 0x0000000800240c82 */ /* 0x000fe20008000000 */
[----:B-1----:R-:W-:Y:S05]  /*2560*/  @!P0 BRA `(.L_x_41) ;  /* 0x0000000000b88947 */ /* 0x002fea0003800000 */
[----:B------:R-:W3:Y:S01]  /*2570*/  LDC.64 R4, c[0x0][0xb18] ;  /* 0x0002c600ff047b82 */ /* 0x000ee20000000a00 */
[----:B------:R-:W-:-:S07]  /*2580*/  ISETP.NE.AND P3, PT, R26, 0x1, PT ;  /* 0x000000011a00780c */ /* 0x000fce0003f65270 */
[----:B------:R-:W1:Y:S08]  /*2590*/  LDC.64 R6, c[0x0][0xb10] ;  /* 0x0002c400ff067b82 */ /* 0x000e700000000a00 */
[----:B------:R-:W2:Y:S08]  /*25a0*/  LDC R18, c[0x0][0xb20] ;  /* 0x0002c800ff127b82 */ /* 0x000eb00000000800 */
[----:B------:R-:W4:Y:S01]  /*25b0*/  LDC R20, c[0x0][0xb0c] ;  /* 0x0002c300ff147b82 */ /* 0x000f220000000800 */
[----:B---3--:R-:W-:Y:S01]  /*25c0*/  IMAD.HI.U32 R19, R0, R5, RZ ;  /* 0x0000000500137227 */ /* 0x008fe200078e00ff */
[----:B------:R-:W-:-:S03]  /*25d0*/  ISETP.NE.AND P0, PT, R4, 0x1, PT ;  /* 0x000000010400780c */ /* 0x000fc60003f05270 */
[----:B------:R-:W-:-:S03]  /*25e0*/  IMAD.HI.U32 R5, R11, R5, RZ ;  /* 0x000000050b057227 */ /* 0x000fc600078e00ff */
[----:B------:R-:W3:Y:S01]  /*25f0*/  LDC.64 R2, c[0x0][0xb28] ;  /* 0x0002ca00ff027b82 */ /* 0x000ee20000000a00 */
[----:B-1----:R-:W-:-:S04]  /*2600*/  IMAD.HI.U32 R22, R9, R6, RZ ;  /* 0x0000000609167227 */ /* 0x002fc800078e00ff */
[----:B------:R-:W-:Y:S01]  /*2610*/  IMAD.HI.U32 R24, R13, R6, RZ ;  /* 0x000000060d187227 */ /* 0x000fe200078e00ff */
[----:B------:R-:W-:Y:S02]  /*2620*/  SHF.R.U32.HI R22, RZ, R7, R22 ;  /* 0x00000007ff167219 */ /* 0x000fe40000011616 */
[-C--:B--2---:R-:W-:Y:S02]  /*2630*/  SHF.R.U32.HI R19, RZ, R18.reuse, R19 ;  /* 0x00000012ff137219 */ /* 0x084fe40000011613 */
[----:B------:R-:W-:Y:S02]  /*2640*/  SHF.R.U32.HI R18, RZ, R18, R5 ;  /* 0x00000012ff127219 */ /* 0x000fe40000011605 */
[----:B------:R-:W-:Y:S02]  /*2650*/  SEL R19, R0, R19, !P0 ;  /* 0x0000001300137207 */ /* 0x000fe40004000000 */
[----:B------:R-:W-:Y:S02]  /*2660*/  SHF.R.U32.HI R24, RZ, R7, R24 ;  /* 0x00000007ff187219 */ /* 0x000fe40000011618 */
[----:B----4-:R-:W-:-:S02]  /*2670*/  ISETP.NE.AND P1, PT, R20, 0x1, PT ;  /* 0x000000011400780c */ /* 0x010fc40003f25270 */
[----:B------:R-:W-:Y:S02]  /*2680*/  SEL R5, R11, R18, !P0 ;  /* 0x000000120b057207 */ /* 0x000fe40004000000 */
[----:B------:R-:W-:Y:S02]  /*2690*/  SEL R21, R9, R22, !P1 ;  /* 0x0000001609157207 */ /* 0x000fe40004800000 */
[----:B------:R-:W-:Y:S01]  /*26a0*/  SEL R7, R13, R24, !P1 ;  /* 0x000000180d077207 */ /* 0x000fe20004800000 */
[----:B---3--:R-:W-:-:S04]  /*26b0*/  IMAD.HI.U32 R22, R19, R2, RZ ;  /* 0x0000000213167227 */ /* 0x008fc800078e00ff */
[----:B------:R-:W-:Y:S01]  /*26c0*/  IMAD.HI.U32 R6, R21, R2, RZ ;  /* 0x0000000215067227 */ /* 0x000fe200078e00ff */
[----:B------:R-:W-:-:S04]  /*26d0*/  @P3 SHF.R.U32.HI R19, RZ, R3, R22 ;  /* 0x00000003ff133219 */ /* 0x000fc80000011616 */
        /* <DEDUP_REMOVED lines=8> */
[----:B------:R-:W-:-:S04]  /*2760*/  @!P0 IMAD.HI.U32 R18, R7, R2, RZ ;  /* 0x0000000207128227 */ /* 0x000fc800078e00ff */
[----:B------:R-:W-:Y:S01]  /*2770*/  IMAD.MOV R2, RZ, RZ, -R6 ;  /* 0x000000ffff027224 */ /* 0x000fe200078e0a06 */
[----:B------:R-:W-:-:S03]  /*2780*/  @!P0 SHF.R.U32.HI R18, RZ, R3, R18 ;  /* 0x00000003ff128219 */ /* 0x000fc60000011612 */
[----:B------:R-:W-:Y:S01]  /*2790*/  IMAD R2, R26, R2, R5 ;  /* 0x000000021a027224 */ /* 0x000fe200078e0205 */
[----:B------:R-:W-:Y:S02]  /*27a0*/  @!P0 SEL R3, R7, R18, !P3 ;  /* 0x0000001207038207 */ /* 0x000fe40005800000 */
[----:B------:R-:W-:-:S03]  /*27b0*/  IADD3 R18, PT, PT, -R5, RZ, RZ ;  /* 0x000000ff05127210 */ /* 0x000fc60007ffe1ff */
[--C-:B------:R-:W-:Y:S02]  /*27c0*/  @!P0 IMAD.IADD R6, R6, 0x1, -R3.reuse ;  /* 0x0000000106068824 */ /* 0x100fe400078e0a03 */
[----:B------:R-:W-:Y:S01]  /*27d0*/  @!P0 IMAD R3, R2, R21, R3 ;  /* 0x0000001502038224 */ /* 0x000fe200078e0203 */
[----:B------:R-:W-:Y:S01]  /*27e0*/  IADD3 R2, PT, PT, -R7, RZ, RZ ;  /* 0x000000ff07027210 */ /* 0x000fe20007ffe1ff */
[----:B------:R-:W-:Y:S02]  /*27f0*/  @!P0 IMAD R5, R26, R6, R7 ;  /* 0x000000061a058224 */ /* 0x000fe400078e0207 */
[----:B------:R-:W-:Y:S02]  /*2800*/  IMAD R11, R4, R18, R11 ;  /* 0x00000012040b7224 */ /* 0x000fe400078e020b */
[----:B------:R-:W-:Y:S02]  /*2810*/  @!P0 IMAD.MOV.U32 R7, RZ, RZ, R3 ;  /* 0x000000ffff078224 */ /* 0x000fe400078e0003 */
[----:B------:R-:W-:-:S02]  /*2820*/  IMAD R2, R20, R2, R13 ;  /* 0x0000000214027224 */ /* 0x000fc400078e020d */
[----:B------:R-:W-:Y:S02]  /*2830*/  IMAD R11, R5, R4, R11 ;  /* 0x00000004050b7224 */ /* 0x000fe400078e020b */
[----:B------:R-:W-:Y:S02]  /*2840*/  IMAD R13, R7, R20, R2 ;  /* 0x00000014070d7224 */ /* 0x000fe400078e0202 */
.L_x_41:
[----:B------:R-:W1:Y:S02]  /*2850*/  LDCU UR8, c[0x0][0xb30] ;  /* 0x00016600ff0877ac */ /* 0x000e640008000800 */
[----:B-1----:R-:W-:-:S09]  /*2860*/  UISETP.NE.AND UP0, UPT, UR8, 0x1, UPT ;  /* 0x000000010800788c */ /* 0x002fd2000bf05270 */
[----:B------:R-:W-:Y:S05]  /*2870*/  BRA.U UP0, `(.L_x_42) ;  /* 0x0000000100407547 */ /* 0x000fea000b800000 */
[----:B------:R-:W1:Y:S08]  /*2880*/  LDC.64 R4, c[0x0][0xb10] ;  /* 0x0002c400ff047b82 */ /* 0x000e700000000a00 */
[----:B------:R-:W2:Y:S08]  /*2890*/  LDC.64 R2, c[0x0][0xb18] ;  /* 0x0002c600ff027b82 */ /* 0x000eb00000000a00 */
[----:B------:R-:W4:Y:S08]  /*28a0*/  LDC R6, c[0x0][0xb20] ;  /* 0x0002c800ff067b82 */ /* 0x000f300000000800 */
[----:B------:R-:W3:Y:S01]  /*28b0*/  LDC R18, c[0x0][0xb0c] ;  /* 0x0002c300ff127b82 */ /* 0x000ee20000000800 */
[----:B-1----:R-:W-:-:S05]  /*28c0*/  IMAD.HI.U32 R4, R13, R4, RZ ;  /* 0x000000040d047227 */ /* 0x002fca00078e00ff */
[----:B------:R-:W-:Y:S01]  /*28d0*/  SHF.R.U32.HI R4, RZ, R5, R4 ;  /* 0x00000005ff047219 */ /* 0x000fe20000011604 */
[----:B--2---:R-:W-:Y:S01]  /*28e0*/  IMAD.HI.U32 R3, R11, R3, RZ ;  /* 0x000000030b037227 */ /* 0x004fe200078e00ff */
[----:B------:R-:W-:-:S04]  /*28f0*/  ISETP.NE.AND P0, PT, R2, 0x1, PT ;  /* 0x000000010200780c */ /* 0x000fc80003f05270 */
[----:B----4-:R-:W-:-:S04]  /*2900*/  SHF.R.U32.HI R6, RZ, R6, R3 ;  /* 0x00000006ff067219 */ /* 0x010fc80000011603 */
[----:B------:R-:W-:Y:S02]  /*2910*/  SEL R3, R11, R6, !P0 ;  /* 0x000000060b037207 */ /* 0x000fe40004000000 */
[----:B---3--:R-:W-:-:S04]  /*2920*/  ISETP.NE.AND P1, PT, R18, 0x1, PT ;  /* 0x000000011200780c */ /* 0x008fc80003f25270 */
[----:B------:R-:W-:-:S05]  /*2930*/  SEL R4, R13, R4, !P1 ;  /* 0x000000040d047207 */ /* 0x000fca0004800000 */
[----:B------:R-:W-:Y:S02]  /*2940*/  IMAD.IADD R5, R3, 0x1, -R4 ;  /* 0x0000000103057824 */ /* 0x000fe400078e0a04 */
[----:B------:R-:W-:Y:S02]  /*2950*/  IMAD.IADD R3, R4, 0x1, -R3 ;  /* 0x0000000104037824 */ /* 0x000fe400078e0a03 */
[----:B------:R-:W-:Y:S02]  /*2960*/  IMAD R13, R5, R18, R13 ;  /* 0x00000012050d7224 */ /* 0x000fe400078e020d */
[----:B------:R-:W-:-:S07]  /*2970*/  IMAD R11, R3, R2, R11 ;  /* 0x00000002030b7224 */ /* 0x000fce00078e020b */
.L_x_42:
[----:B------:R-:W-:Y:S01]  /*2980*/  VIADD R14, R14, 0x1 ;  /* 0x000000010e0e7836 */ /* 0x000fe20000000000 */
[----:B------:R-:W-:Y:S01]  /*2990*/  PLOP3.LUT P1, PT, PT, PT, PT, 0x80, 0x8 ;  /* 0x000000000008781c */ /* 0x000fe20003f2f070 */
[----:B------:R-:W-:Y:S02]  /*29a0*/  IMAD.IADD R21, R13, 0x1, R60 ;  /* 0x000000010d157824 */ /* 0x000fe400078e023c */
[----:B------:R-:W-:Y:S01]  /*29b0*/  IMAD.IADD R20, R11, 0x1, R58 ;  /* 0x000000010b147824 */ /* 0x000fe200078e023a */
[----:B------:R-:W-:-:S04]  /*29c0*/  ISETP.NE.AND P0, PT, R14, 0x2, PT ;  /* 0x000000020e00780c */ /* 0x000fc80003f05270 */
[----:B------:R-:W-:Y:S02]  /*29d0*/  SEL R3, RZ, 0x1, P0 ;  /* 0x00000001ff037807 */ /* 0x000fe40000000000 */
[----:B------:R-:W-:Y:S02]  /*29e0*/  SEL R14, R14, RZ, P0 ;  /* 0x000000ff0e0e7207 */ /* 0x000fe40000000000 */
[----:B------:R-:W-:Y:S01]  /*29f0*/  LOP3.LUT R12, R12, R3, RZ, 0x3c, !PT ;  /* 0x000000030c0c7212 */ /* 0x000fe200078e3cff */
[----:B------:R-:W-:Y:S06]  /*2a00*/  @P2 BRA `(.L_x_43) ;  /* 0xfffffff000582947 */ /* 0x000fec000383ffff */
[----:B------:R-:W-:Y:S01]  /*2a10*/  UIADD3 UR6, UPT, UPT, UR6, 0x118, URZ ;  /* 0x0000011806067890 */ /* 0x000fe2000fffe0ff */
[----:B------:R-:W-:-:S03]  /*2a20*/  SHF.L.U32 R3, R15, 0x1f, RZ ;  /* 0x0000001f0f037819 */ /* 0x000fc600000006ff */
[----:B------:R-:W-:-:S09]  /*2a30*/  ULEA UR4, UR23, UR6, 0x3 ;  /* 0x0000000617047291 */ /* 0x000fd2000f8e18ff */
[----:B------:R-:W1:Y:S02]  /*2a40*/  SYNCS.PHASECHK.TRANS64.TRYWAIT P0, [UR4], R3 ;  /* 0x00000003ff0075a7 */ /* 0x000e640008001104 */
[----:B-1----:R-:W-:Y:S05]  /*2a50*/  @!P0 BRA `(.L_x_44) ;  /* 0x00000060006c8947 */ /* 0x002fea0003800000 */
.L_x_170:
[----:B------:R-:W-:-:S04]  /*2a60*/  UIADD3 UR5, UPT, UPT, UR23, 0x1, URZ ;  /* 0x0000000117057890 */ /* 0x000fc8000fffe0ff */
[----:B------:R-:W-:-:S04]  /*2a70*/  UISETP.NE.AND UP0, UPT, UR5, 0x23, UPT ;  /* 0x000000230500788c */ /* 0x000fc8000bf05270 */
[----:B------:R-:W-:Y:S02]  /*2a80*/  USEL UR7, URZ, 0x1, UP0 ;  /* 0x00000001ff077887 */ /* 0x000fe40008000000 */
[----:B------:R-:W-:-:S04]  /*2a90*/  USEL UR5, UR5, URZ, UP0 ;  /* 0x000000ff05057287 */ /* 0x000fc80008000000 */
[----:B------:R-:W-:Y:S01]  /*2aa0*/  ULEA UR4, UR5, UR6, 0x3 ;  /* 0x0000000605047291 */ /* 0x000fe2000f8e18ff */
[----:B------:R-:W-:-:S04]  /*2ab0*/  LOP3.LUT R2, R15, UR7, RZ, 0x3c, !PT ;  /* 0x000000070f027c12 */ /* 0x000fc8000f8e3cff */
[----:B-1----:R-:W-:-:S04]  /*2ac0*/  SHF.L.U32 R3, R2, 0x1f, RZ ;  /* 0x0000001f02037819 */ /* 0x002fc800000006ff */
[----:B------:R-:W1:Y:S02]  /*2ad0*/  SYNCS.PHASECHK.TRANS64.TRYWAIT P0, [UR4], R3 ;  /* 0x00000003ff0075a7 */ /* 0x000e640008001104 */
[----:B-1----:R-:W-:Y:S05]  /*2ae0*/  @!P0 BRA `(.L_x_45) ;  /* 0x0000006000608947 */ /* 0x002fea0003800000 */
.L_x_172:
        /* <DEDUP_REMOVED lines=9> */
.L_x_174:
        /* <DEDUP_REMOVED lines=9> */
.L_x_176:
        /* <DEDUP_REMOVED lines=9> */
.L_x_178:
        /* <DEDUP_REMOVED lines=9> */
.L_x_180:
        /* <DEDUP_REMOVED lines=9> */
.L_x_182:
        /* <DEDUP_REMOVED lines=9> */
.L_x_184:
        /* <DEDUP_REMOVED lines=9> */
.L_x_186:
        /* <DEDUP_REMOVED lines=9> */
.L_x_188:
        /* <DEDUP_REMOVED lines=9> */
.L_x_190:
        /* <DEDUP_REMOVED lines=9> */
.L_x_192:
        /* <DEDUP_REMOVED lines=9> */
.L_x_194:
        /* <DEDUP_REMOVED lines=9> */
.L_x_196:
        /* <DEDUP_REMOVED lines=9> */
.L_x_198:
        /* <DEDUP_REMOVED lines=9> */
.L_x_200:
        /* <DEDUP_REMOVED lines=9> */
.L_x_202:
        /* <DEDUP_REMOVED lines=9> */
.L_x_204:
        /* <DEDUP_REMOVED lines=9> */
.L_x_206:
        /* <DEDUP_REMOVED lines=9> */
.L_x_208:
        /* <DEDUP_REMOVED lines=9> */
.L_x_210:
        /* <DEDUP_REMOVED lines=9> */
.L_x_212:
        /* <DEDUP_REMOVED lines=9> */
.L_x_214:
        /* <DEDUP_REMOVED lines=9> */
.L_x_216:
        /* <DEDUP_REMOVED lines=9> */
.L_x_218:
        /* <DEDUP_REMOVED lines=9> */
.L_x_220:
        /* <DEDUP_REMOVED lines=9> */
.L_x_222:
        /* <DEDUP_REMOVED lines=9> */
.L_x_224:
        /* <DEDUP_REMOVED lines=9> */
.L_x_226:
        /* <DEDUP_REMOVED lines=9> */
.L_x_228:
        /* <DEDUP_REMOVED lines=9> */
.L_x_230:
        /* <DEDUP_REMOVED lines=9> */
.L_x_232:
        /* <DEDUP_REMOVED lines=9> */
.L_x_234:
        /* <DEDUP_REMOVED lines=9> */
.L_x_236:
[----:B------:R-:W-:-:S04]  /*3cf0*/  UIADD3 UR5, UPT, UPT, UR5, 0x1, URZ ;  /* 0x0000000105057890 */ /* 0x000fc8000fffe0ff */
[----:B------:R-:W-:-:S04]  /*3d00*/  UISETP.NE.AND UP0, UPT, UR5, 0x23, UPT ;  /* 0x000000230500788c */ /* 0x000fc8000bf05270 */
[----:B------:R-:W-:Y:S02]  /*3d10*/  USEL UR4, URZ, 0x1, UP0 ;  /* 0x00000001ff047887 */ /* 0x000fe40008000000 */
[----:B------:R-:W-:-:S04]  /*3d20*/  USEL UR5, UR5, URZ, UP0 ;  /* 0x000000ff05057287 */ /* 0x000fc80008000000 */
[----:B------:R-:W-:Y:S01]  /*3d30*/  ULEA UR5, UR5, UR6, 0x3 ;  /* 0x0000000605057291 */ /* 0x000fe2000f8e18ff */
[----:B-1----:R-:W-:-:S04]  /*3d40*/  LOP3.LUT R3, R2, UR4, RZ, 0x3c, !PT ;  /* 0x0000000402037c12 */ /* 0x002fc8000f8e3cff */
[----:B------:R-:W-:Y:S01]  /*3d50*/  SHF.L.U32 R3, R3, 0x1f, RZ ;  /* 0x0000001f03037819 */ /* 0x000fe200000006ff */
[----:B---3--:R-:W-:-:S07]  /*3d60*/  IMAD.U32 R0, RZ, RZ, UR5 ;  /* 0x00000005ff007e24 */ /* 0x008fce000f8e00ff */
.L_x_78:
[----:B-1----:R1:W2:Y:S02]  /*3d70*/  SYNCS.PHASECHK.TRANS64.TRYWAIT P0, [R0+URZ], R3 ;  /* 0x00000003000075a7 */ /* 0x0022a400080011ff */
[----:B--2---:R-:W-:Y:S05]  /*3d80*/  @!P0 NANOSLEEP.SYNCS 0x989680 ;  /* 0x009896800000895d */ /* 0x004fea0003900000 */
[----:B------:R-:W2:Y:S02]  /*3d90*/  @!P0 SYNCS.PHASECHK.TRANS64 P0, [R0+URZ], R3 ;  /* 0x00000003000085a7 */ /* 0x000ea400080010ff */
[----:B--2---:R-:W-:Y:S05]  /*3da0*/  @P0 EXIT ;  /* 0x000000000000094d */ /* 0x004fea0003800000 */
[----:B------:R-:W-:Y:S05]  /*3db0*/  BRA `(.L_x_78) ;  /* 0xfffffffc00ec7947 */ /* 0x000fea000383ffff */
.L_x_23:
[----:B------:R-:W-:-:S04]  /*3dc0*/  UISETP.NE.AND UP1, UPT, UR37, URZ, UPT ;  /* 0x000000ff2500728c */ /* 0x000fc8000bf25270 */
[----:B------:R-:W-:-:S09]  /*3dd0*/  UISETP.NE.OR UP1, UPT, UR10, 0x1, UP1 ;  /* 0x000000010a00788c */ /* 0x000fd20008f25670 */
[----:B------:R-:W-:Y:S05]  /*3de0*/  BRA.U UP1, `(.L_x_79) ;  /* 0x00000005014c7547 */ /* 0x000fea000b800000 */
[----:B------:R-:W-:Y:S01]  /*3df0*/  HFMA2 R11, -RZ, RZ, 0, 0 ;  /* 0x00000000ff0b7431 */ /* 0x000fe200000001ff */
[----:B------:R-:W-:Y:S01]  /*3e00*/  ISETP.GE.U32.AND P2, PT, R10, 0x2, PT ;  /* 0x000000020a00780c */ /* 0x000fe20003f46070 */
[----:B------:R-:W-:Y:S01]  /*3e10*/  IMAD.MOV.U32 R12, RZ, RZ, 0x1 ;  /* 0x00000001ff0c7424 */ /* 0x000fe200078e00ff */
[----:B------:R-:W-:Y:S01]  /*3e20*/  CS2R R8, SRZ ;  /* 0x0000000000087805 */ /* 0x000fe2000001ff00 */
[----:B------:R-:W-:Y:S01]  /*3e30*/  IMAD.MOV.U32 R3, RZ, RZ, RZ ;  /* 0x000000ffff037224 */ /* 0x000fe200078e00ff */
[----:B------:R-:W-:Y:S01]  /*3e40*/  UMOV UR4, 0x400 ;  /* 0x0000040000047882 */ /* 0x000fe20000000000 */
[----:B------:R-:W-:Y:S01]  /*3e50*/  UMOV UR6, URZ ;  /* 0x000000ff00067c82 */ /* 0x000fe20008000000 */
[----:B------:R-:W-:-:S12]  /*3e60*/  ULEA UR37, UR37, UR4, 0x18 ;  /* 0x0000000425257291 */ /* 0x000fd8000f8ec0ff */
.L_x_83:
[----:B------:R-:W-:Y:S02]  /*3e70*/  LEA R0, R3, UR37, 0x3 ;  /* 0x0000002503007c11 */ /* 0x000fe4000f8e18ff */
[----:B------:R-:W-:-:S03]  /*3e80*/  SHF.L.U32 R5, R8, 0x1f, RZ ;  /* 0x0000001f08057819 */ /* 0x000fc600000006ff */
[----:B------:R-:W-:Y:S01]  /*3e90*/  VIADD R4, R0, 0x2e0 ;  /* 0x000002e000047836 */ /* 0x000fe20000000000 */
[----:B------:R-:W1:Y:S02]  /*3ea0*/  SYNCS.PHASECHK.TRANS64.TRYWAIT P0, [R0+URZ+0x2d0], R5 ;  /* 0x0002d005000075a7 */ /* 0x000e6400080011ff */
[----:B-1----:R-:W-:Y:S05]  /*3eb0*/  @!P0 BRA `(.L_x_80) ;  /* 0x0000005800848947 */ /* 0x002fea0003800000 */
.L_x_237:
[----:B------:R-:W-:Y:S01]  /*3ec0*/  ULEA UR5, UR6, UR37, 0x3 ;  /* 0x0000002506057291 */ /* 0x000fe2000f8e18ff */
[----:B------:R-:W-:Y:S01]  /*3ed0*/  PRMT R4, RZ, 0x654, R4 ;  /* 0x00000654ff047816 */ /* 0x000fe20000000004 */
[----:B-1----:R-:W-:Y:S01]  /*3ee0*/  @!P2 IMAD.MOV.U32 R5, RZ, RZ, 0x10 ;  /* 0x00000010ff05a424 */ /* 0x002fe200078e00ff */
[----:B------:R-:W-:Y:S01]  /*3ef0*/  SHF.L.U32 R7, R12, 0x1f, RZ ;  /* 0x0000001f0c077819 */ /* 0x000fe200000006ff */
[----:B------:R-:W-:Y:S01]  /*3f00*/  UIADD3 UR4, UPT, UPT, UR5, 0x270, URZ ;  /* 0x0000027005047890 */ /* 0x000fe2000fffe0ff */
[----:B------:R1:W-:Y:S05]  /*3f10*/  SYNCS.ARRIVE.TRANS64.RED.A1T0 RZ, [R4+URZ], RZ ;  /* 0x000000ff04ff79a7 */ /* 0x0003ea00081004ff */
[----:B------:R-:W-:Y:S01]  /*3f20*/  IMAD.U32 R13, RZ, RZ, UR4 ;  /* 0x00000004ff0d7e24 */ /* 0x000fe2000f8e00ff */
[----:B------:R-:W2:Y:S04]  /*3f30*/  SYNCS.PHASECHK.TRANS64.TRYWAIT P0, [UR5+0x280], R7 ;  /* 0x00028007ff0075a7 */ /* 0x000ea80008001105 */
[----:B------:R-:W-:Y:S01]  /*3f40*/  PRMT R13, R10, 0x654, R13 ;  /* 0x000006540a0d7816 */ /* 0x000fe2000000000d */
[----:B-12---:R-:W-:Y:S06]  /*3f50*/  @!P0 BRA `(.L_x_81) ;  /* 0x0000005800708947 */ /* 0x006fec0003800000 */
.L_x_239:
[----:B------:R-:W-:Y:S01]  /*3f60*/  ULEA UR4, UR6, UR37, 0x4 ;  /* 0x0000002506047291 */ /* 0x000fe2000f8e20ff */
[----:B------:R-:W-:Y:S01]  /*3f70*/  SEL R2, R13, R2, !P2 ;  /* 0x000000020d027207 */ /* 0x000fe20005000000 */
[----:B------:R-:W-:Y:S01]  /*3f80*/  UIADD3 UR5, UPT, UPT, UR5, 0x270, URZ ;  /* 0x0000027005057890 */ /* 0x000fe2000fffe0ff */
[----:B-1----:R-:W-:Y:S01]  /*3f90*/  LEA R0, R11, UR37, 0x3 ;  /* 0x000000250b007c11 */ /* 0x002fe2000f8e18ff */
[----:B------:R-:W-:Y:S01]  /*3fa0*/  UIADD3 UR4, UPT, UPT, UR4, 0x300, URZ ;  /* 0x0000030004047890 */ /* 0x000fe2000fffe0ff */
[----:B------:R1:W-:Y:S01]  /*3fb0*/  @!P2 SYNCS.ARRIVE.TRANS64.RED RZ, [R2+URZ], R5 ;  /* 0x0000000502ffa9a7 */ /* 0x0003e200080004ff */
[----:B------:R-:W-:Y:S01]  /*3fc0*/  UIADD3 UR6, UPT, UPT, UR6, 0x1, URZ ;  /* 0x0000000106067890 */ /* 0x000fe2000fffe0ff */
[----:B------:R-:W-:-:S03]  /*3fd0*/  VIADD R3, R3, 0x1 ;  /* 0x0000000103037836 */ /* 0x000fc60000000000 */
[----:B------:R-:W-:Y:S02]  /*3fe0*/  UISETP.NE.AND UP0, UPT, UR6, 0x2, UPT ;  /* 0x000000020600788c */ /* 0x000fe4000bf05270 */
[----:B------:R-:W-:Y:S01]  /*3ff0*/  ISETP.NE.AND P0, PT, R3, 0x2, PT ;  /* 0x000000020300780c */ /* 0x000fe20003f05270 */
[----:B------:R-:W-:Y:S06]  /*4000*/  UGETNEXTWORKID.BROADCAST [UR4], [UR5] ;  /* 0x00000000040073ca */ /* 0x000fec0008000100 */
[----:B------:R-:W-:Y:S02]  /*4010*/  USEL UR4, URZ, 0x1, UP0 ;  /* 0x00000001ff047887 */ /* 0x000fe40008000000 */
[----:B------:R-:W-:-:S04]  /*4020*/  USEL UR6, UR6, URZ, UP0 ;  /* 0x000000ff06067287 */ /* 0x000fc80008000000 */
[----:B------:R-:W-:Y:S02]  /*4030*/  LOP3.LUT R12, R12, UR4, RZ, 0x3c, !PT ;  /* 0x000000040c0c7c12 */ /* 0x000fe4000f8e3cff */
[----:B-1----:R-:W-:-:S04]  /*4040*/  SHF.L.U32 R5, R9, 0x1f, RZ ;  /* 0x0000001f09057819 */ /* 0x002fc800000006ff */
[----:B------:R-:W1:Y:S02]  /*4050*/  SYNCS.PHASECHK.TRANS64.TRYWAIT P1, [R0+URZ+0x270], R5 ;  /* 0x00027005000075a7 */ /* 0x000e6400080211ff */
[----:B-1----:R-:W-:Y:S05]  /*4060*/  @!P1 BRA `(.L_x_82) ;  /* 0x0000005800449947 */ /* 0x002fea0003800000 */
.L_x_240:
[----:B------:R-:W-:Y:S01]  /*4070*/  LEA R4, R11, UR37, 0x4 ;  /* 0x000000250b047c11 */ /* 0x000fe2000f8e20ff */
[----:B-1----:R-:W-:Y:S01]  /*4080*/  VIADD R0, R0, 0x280 ;  /* 0x0000028000007836 */ /* 0x002fe20000000000 */
[----:B------:R-:W-:Y:S01]  /*4090*/  SEL R3, R3, RZ, P0 ;  /* 0x000000ff03037207 */ /* 0x000fe20000000000 */
[----:B------:R-:W-:-:S03]  /*40a0*/  VIADD R11, R11, 0x1 ;  /* 0x000000010b0b7836 */ /* 0x000fc60000000000 */
[----:B------:R-:W1:Y:S01]  /*40b0*/  LDS.128 R4, [R4+0x300] ;  /* 0x0003000004047984 */ /* 0x000e620000000c00 */
[----:B------:R-:W-:Y:S02]  /*40c0*/  PRMT R0, RZ, 0x654, R0 ;  /* 0x00000654ff007816 */ /* 0x000fe40000000000 */
[C---:B------:R-:W-:Y:S01]  /*40d0*/  ISETP.NE.AND P1, PT, R11.reuse, 0x2, PT ;  /* 0x000000020b00780c */ /* 0x040fe20003f25270 */
[----:B------:R-:W-:Y:S01]  /*40e0*/  @!PT LDS RZ, [RZ] ;  /* 0x00000000fffff984 */ /* 0x000fe20000000800 */
[----:B------:R-:W-:Y:S01]  /*40f0*/  @!PT LDS RZ, [RZ] ;  /* 0x00000000fffff984 */ /* 0x000fe20000000800 */
[----:B------:R-:W-:Y:S01]  /*4100*/  @!PT LDS RZ, [RZ] ;  /* 0x00000000fffff984 */ /* 0x000fe20000000800 */
[----:B------:R-:W-:Y:S01]  /*4110*/  @!PT LDS RZ, [RZ] ;  /* 0x00000000fffff984 */ /* 0x000fe20000000800 */
[----:B------:R2:W-:Y:S06]  /*4120*/  MEMBAR.ALL.CTA ;  /* 0x0000000000007992 */ /* 0x0005ec0000008000 */
[----:B--2---:R-:W2:Y:S01]  /*4130*/  FENCE.VIEW.ASYNC.S ;  /* 0x00000000000073c6 */ /* 0x004ea20000000000 */
[----:B------:R-:W-:Y:S01]  /*4140*/  SEL R11, R11, RZ, P1 ;  /* 0x000000ff0b0b7207 */ /* 0x000fe20000800000 */
[----:B--2---:R2:W-:Y:S01]  /*4150*/  SYNCS.ARRIVE.TRANS64.RED.A1T0 RZ, [R0+URZ], RZ ;  /* 0x000000ff00ff79a7 */ /* 0x0045e200081004ff */
[----:B-1----:R-:W-:-:S02]  /*4160*/  LOP3.LUT P3, RZ, R6, 0x1, RZ, 0xc0, !PT ;  /* 0x0000000106ff7812 */ /* 0x002fc4000786c0ff */
[----:B------:R-:W-:-:S04]  /*4170*/  SEL R5, RZ, 0x1, P0 ;  /* 0x00000001ff057807 */ /* 0x000fc80000000000 */
[----:B------:R-:W-:Y:S02]  /*4180*/  LOP3.LUT R8, R8, R5, RZ, 0x3c, !PT ;  /* 0x0000000508087212 */ /* 0x000fe400078e3cff */
[----:B--2---:R-:W-:-:S04]  /*4190*/  SEL R0, RZ, 0x1, P1 ;  /* 0x00000001ff007807 */ /* 0x004fc80000800000 */
[----:B------:R-:W-:Y:S01]  /*41a0*/  LOP3.LUT R9, R9, R0, RZ, 0x3c, !PT ;  /* 0x0000000009097212 */ /* 0x000fe200078e3cff */
[----:B------:R-:W-:Y:S06]  /*41b0*/  @P3 BRA `(.L_x_83) ;  /* 0xfffffffc002c3947 */ /* 0x000fec000383ffff */
[----:B------:R-:W-:Y:S01]  /*41c0*/  ULEA UR5, UR6, UR37, 0x3 ;  /* 0x0000002506057291 */ /* 0x000fe2000f8e18ff */
[----:B------:R-:W-:-:S08]  /*41d0*/  SHF.L.U32 R3, R12, 0x1f, RZ ;  /* 0x0000001f0c037819 */ /* 0x000fd000000006ff */
[----:B------:R-:W1:Y:S02]  /*41e0*/  SYNCS.PHASECHK.TRANS64 P0, [UR5+0x280], R3 ;  /* 0x00028003ff0075a7 */ /* 0x000e640008001005 */
[----:B-1----:R-:W-:Y:S05]  /*41f0*/  @P0 BRA `(.L_x_84) ;  /* 0x0000000000080947 */ /* 0x002fea0003800000 */
[----:B------:R-:W1:Y:S02]  /*4200*/  SYNCS.PHASECHK.TRANS64.TRYWAIT P0, [UR5+0x280], R3 ;  /* 0x00028003ff0075a7 */ /* 0x000e640008001105 */
[----:B-1----:R-:W-:Y:S05]  /*4210*/  @!P0 BRA `(.L_x_85) ;  /* 0x0000005400ec8947 */ /* 0x002fea0003800000 */
.L_x_84:
[----:B------:R-:W-:-:S04]  /*4220*/  UIADD3 UR4, UPT, UPT, UR6, 0x1, URZ ;  /* 0x0000000106047890 */ /* 0x000fc8000fffe0ff */
[----:B------:R-:W-:-:S04]  /*4230*/  UISETP.NE.AND UP0, UPT, UR4, 0x2, UPT ;  /* 0x000000020400788c */ /* 0x000fc8000bf05270 */
[----:B------:R-:W-:Y:S02]  /*4240*/  USEL UR7, URZ, 0x1, UP0 ;  /* 0x00000001ff077887 */ /* 0x000fe40008000000 */
[----:B------:R-:W-:-:S04]  /*4250*/  USEL UR4, UR4, URZ, UP0 ;  /* 0x000000ff04047287 */ /* 0x000fc80008000000 */
[----:B------:R-:W-:Y:S01]  /*4260*/  ULEA UR4, UR4, UR37, 0x3 ;  /* 0x0000002504047291 */ /* 0x000fe2000f8e18ff */
[----:B-1----:R-:W-:-:S04]  /*4270*/  LOP3.LUT R3, R12, UR7, RZ, 0x3c, !PT ;  /* 0x000000070c037c12 */ /* 0x002fc8000f8e3cff */
[----:B------:R-:W-:-:S04]  /*4280*/  SHF.L.U32 R0, R3, 0x1f, RZ ;  /* 0x0000001f03007819 */ /* 0x000fc800000006ff */
[----:B------:R-:W1:Y:S02]  /*4290*/  SYNCS.PHASECHK.TRANS64 P0, [UR4+0x280], R0 ;  /* 0x00028000ff0075a7 */ /* 0x000e640008001004 */
[----:B-1----:R-:W-:Y:S05]  /*42a0*/  @P0 EXIT ;  /* 0x000000000000094d */ /* 0x002fea0003800000 */
[----:B------:R-:W-:Y:S02]  /*42b0*/  SHF.L.U32 R3, R3, 0x1f, RZ ;  /* 0x0000001f03037819 */ /* 0x000fe400000006ff */
[----:B------:R-:W-:-:S07]  /*42c0*/  MOV R0, UR4 ;  /* 0x0000000400007c02 */ /* 0x000fce0008000f00 */
.L_x_86:
[----:B-1----:R1:W2:Y:S02]  /*42d0*/  SYNCS.PHASECHK.TRANS64.TRYWAIT P0, [R0+URZ+0x280], R3 ;  /* 0x00028003000075a7 */ /* 0x0022a400080011ff */
[----:B--2---:R-:W-:Y:S05]  /*42e0*/  @!P0 NANOSLEEP.SYNCS 0x989680 ;  /* 0x009896800000895d */ /* 0x004fea0003900000 */
[----:B------:R-:W2:Y:S02]  /*42f0*/  @!P0 SYNCS.PHASECHK.TRANS64 P0, [R0+URZ+0x280], R3 ;  /* 0x00028003000085a7 */ /* 0x000ea400080010ff */
[----:B--2---:R-:W-:Y:S05]  /*4300*/  @P0 EXIT ;  /* 0x000000000000094d */ /* 0x004fea0003800000 */
[----:B------:R-:W-:Y:S05]  /*4310*/  BRA `(.L_x_86) ;  /* 0xfffffffc00ec7947 */ /* 0x000fea000383ffff */
.L_x_79:
[----:B------:R-:W-:Y:S05]  /*4320*/  BRA.U UP4, `(.L_x_87) ;  /* 0x0000001104a07547 */ /* 0x000fea000b800000 */
[----:B------:R-:W-:Y:S01]  /*4330*/  UMOV UR6, 0x40 ;  /* 0x0000004000067882 */ /* 0x000fe20000000000 */
[----:B------:R-:W-:Y:S01]  /*4340*/  NOP ;  /* 0x0000000000007918 */ /* 0x000fe20000000000 */
[----:B------:R-:W-:Y:S01]  /*4350*/  ULEA UR6, UR37, UR6, 0x18 ;  /* 0x0000000625067291 */ /* 0x000fe2000f8ec0ff */
[----:B------:R-:W-:Y:S02]  /*4360*/  UMOV UR7, 0x400 ;  /* 0x0000040000077882 */ /* 0x000fe40000000000 */
[----:B------:R-:W-:-:S06]  /*4370*/  ULEA UR37, UR37, UR7, 0x18 ;  /* 0x0000000725257291 */ /* 0x000fcc000f8ec0ff */
[----:B------:R-:W1:Y:S02]  /*4380*/  LDS.U8 R2, [UR6+0x1c] ;  /* 0x00001c06ff027984 */ /* 0x000e640008000000 */
[----:B-1----:R-:W-:-:S13]  /*4390*/  ISETP.NE.AND P0, PT, R2, RZ, PT ;  /* 0x000000ff0200720c */ /* 0x002fda0003f05270 */
[----:B------:R-:W-:Y:S05]  /*43a0*/  @P0 BRA `(.L_x_88) ;  /* 0x0000000400080947 */ /* 0x000fea0003800000 */
[----:B------:R-:W-:Y:S02]  /*43b0*/  UISETP.NE.U32.AND UP0, UPT, UR5, 0x1, UPT ;  /* 0x000000010500788c */ /* 0x000fe4000bf05070 */
[----:B------:R-:W-:-:S07]  /*43c0*/  UIADD3 UR8, UPT, UPT, UR6, 0x8, URZ ;  /* 0x0000000806087890 */ /* 0x000fce000fffe0ff */
[----:B------:R-:W-:Y:S05]  /*43d0*/  BRA.U !UP0, `(.L_x_89) ;  /* 0x00000001089c7547 */ /* 0x000fea000b800000 */
[----:B------:R-:W-:Y:S01]  /*43e0*/  ELECT P0, URZ, PT ;  /* 0x0000000000ff782f */ /* 0x000fe20003800000 */
[----:B------:R-:W-:-:S12]  /*43f0*/  BSSY B0, `(.L_x_89) ;  /* 0x0000025000007945 */ /* 0x000fd80003800000 */
[----:B------:R-:W-:Y:S05]  /*4400*/  @!P0 BRA `(.L_x_90) ;  /* 0x00000000008c8947 */ /* 0x000fea0003800000 */
[----:B------:R-:W-:-:S05]  /*4410*/  UMOV UR7, 0x10 ;  /* 0x0000001000077882 */ /* 0x000fca0000000000 */
[----:B------:R-:W-:Y:S04]  /*4420*/  DEPBAR.LE SB1, 0x36 ;  /* 0x00009d800000791a */ /* 0x000fe80000000000 */
[----:B------:R-:W1:Y:S02]  /*4430*/  UTCATOMSWS.2CTA.FIND_AND_SET.ALIGN UP1, UR7, UR7 ;  /* 0x00000007000775e3 */ /* 0x000e640008220800 */
[----:B-1----:R-:W-:Y:S01]  /*4440*/  MOV R11, UR7 ;  /* 0x00000007000b7c02 */ /* 0x002fe20008000f00 */
[----:B------:R-:W-:Y:S06]  /*4450*/  BRA.U UP1, `(.L_x_91) ;  /* 0x0000000101187547 */ /* 0x000fec000b800000 */
.L_x_92:
[----:B------:R-:W-:Y:S05]  /*4460*/  NANOSLEEP 0x64 ;  /* 0x000000640000795d */ /* 0x000fea0003800000 */
[----:B------:R-:W-:-:S05]  /*4470*/  UMOV UR7, 0x10 ;  /* 0x0000001000077882 */ /* 0x000fca0000000000 */
[----:B------:R-:W-:Y:S04]  /*4480*/  DEPBAR.LE SB1, 0x36 ;  /* 0x00009d800000791a */ /* 0x000fe80000000000 */
[----:B------:R-:W1:Y:S02]  /*4490*/  UTCATOMSWS.2CTA.FIND_AND_SET.ALIGN UP1, UR7, UR7 ;  /* 0x00000007000775e3 */ /* 0x000e640008220800 */
[----:B-1----:R-:W-:Y:S01]  /*44a0*/  MOV R11, UR7 ;  /* 0x00000007000b7c02 */ /* 0x002fe20008000f00 */
[----:B------:R-:W-:Y:S05]  /*44b0*/  BRA.U !UP1, `(.L_x_92) ;  /* 0xfffffffd09e87547 */ /* 0x000fea000b83ffff */
.L_x_91:
[----:B------:R-:W1:Y:S01]  /*44c0*/  LDS R5, [UR6+0x10] ;  /* 0x00001006ff057984 */ /* 0x000e620008000800 */
[----:B------:R-:W-:Y:S01]  /*44d0*/  IMAD.U32 R3, RZ, RZ, UR37 ;  /* 0x00000025ff037e24 */ /* 0x000fe2000f8e00ff */
[----:B------:R-:W-:-:S03]  /*44e0*/  MOV R2, UR4 ;  /* 0x0000000400027c02 */ /* 0x000fc60008000f00 */
[----:B------:R-:W-:Y:S01]  /*44f0*/  VIADD R3, R3, 0x320 ;  /* 0x0000032003037836 */ /* 0x000fe20000000000 */
[----:B-1----:R-:W-:-:S04]  /*4500*/  SHF.L.U32 R5, R5, 0x1f, RZ ;  /* 0x0000001f05057819 */ /* 0x002fc800000006ff */
[----:B------:R-:W1:Y:S02]  /*4510*/  SYNCS.PHASECHK.TRANS64.TRYWAIT P0, [UR6+0x8], R5 ;  /* 0x00000805ff0075a7 */ /* 0x000e640008001106 */
[----:B-1----:R-:W-:Y:S05]  /*4520*/  @P0 BRA `(.L_x_93) ;  /* 0x0000000000080947 */ /* 0x002fea0003800000 */
[----:B------:R-:W1:Y:S02]  /*4530*/  SYNCS.PHASECHK.TRANS64.TRYWAIT P0, [UR6+0x8], R5 ;  /* 0x00000805ff0075a7 */ /* 0x000e640008001106 */
[----:B-1----:R-:W-:Y:S05]  /*4540*/  @!P0 BRA `(.L_x_94) ;  /* 0x0000005400388947 */ /* 0x002fea0003800000 */
.L_x_93:
[----:B-1----:R-:W-:Y:S01]  /*4550*/  HFMA2 R4, -RZ, RZ, 0, 5.9604644775390625e-08 ;  /* 0x00000001ff047431 */ /* 0x002fe200000001ff */
[----:B------:R-:W-:Y:S01]  /*4560*/  UPRMT UR7, UR4, 0x654, UR8 ;  /* 0x0000065404077896 */ /* 0x000fe20008000008 */
[----:B------:R-:W-:Y:S01]  /*4570*/  IMAD.MOV.U32 R6, RZ, RZ, 0xffff ;  /* 0x0000ffffff067424 */ /* 0x000fe200078e00ff */
[----:B------:R-:W-:Y:S01]  /*4580*/  PRMT R2, R2, 0x654, R3 ;  /* 0x0000065402027816 */ /* 0x000fe20000000003 */
[----:B------:R-:W-:Y:S02]  /*4590*/  IMAD.MOV.U32 R5, RZ, RZ, 0x4 ;  /* 0x00000004ff057424 */ /* 0x000fe400078e00ff */
[----:B------:R-:W-:Y:S01]  /*45a0*/  IMAD.SHL.U32 R9, R11, 0x20, RZ ;  /* 0x000000200b097824 */ /* 0x000fe200078e00ff */
[----:B------:R-:W-:Y:S02]  /*45b0*/  MOV R3, UR7 ;  /* 0x0000000700037c02 */ /* 0x000fe40008000f00 */
[-C--:B------:R-:W-:Y:S01]  /*45c0*/  SHF.L.U32 R7, R6, R11.reuse, RZ ;  /* 0x0000000b06077219 */ /* 0x080fe200000006ff */
[----:B------:R1:W-:Y:S01]  /*45d0*/  SYNCS.ARRIVE.TRANS64.RED RZ, [UR7], R5 ;  /* 0x00000005ffff79a7 */ /* 0x0003e20008000407 */
[----:B------:R-:W-:Y:S01]  /*45e0*/  SHF.L.U32 R6, R4, R11, RZ ;  /* 0x0000000b04067219 */ /* 0x000fe200000006ff */
[----:B------:R1:W-:Y:S04]  /*45f0*/  STS [UR37+0x320], R9 ;  /* 0x00032009ff007988 */ /* 0x0003e80008000825 */
[----:B------:R1:W-:Y:S04]  /*4600*/  STAS [R2.64], R11 ;  /* 0x0000000b02007dbd */ /* 0x0003e8000c0008ff */
[----:B------:R1:W-:Y:S04]  /*4610*/  ATOMS.OR RZ, [UR6+0x14], R7 ;  /* 0x00001407ffff798c */ /* 0x0003e8000b000006 */
[----:B------:R1:W-:Y:S04]  /*4620*/  ATOMS.OR RZ, [UR6+0x18], R6 ;  /* 0x00001806ffff798c */ /* 0x0003e8000b000006 */
[----:B------:R1:W-:Y:S02]  /*4630*/  ATOMS.XOR RZ, [UR6+0x10], R4 ;  /* 0x00001004ffff798c */ /* 0x0003e4000b800006 */
.L_x_90:
[----:B------:R-:W-:Y:S05]  /*4640*/  BSYNC B0 ;  /* 0x0000000000007941 */ /* 0x000fea0003800000 */
.L_x_89:
[----:B------:R-:W-:Y:S05]  /*4650*/  BRA.U UP0, `(.L_x_95) ;  /* 0x00000001006c7547 */ /* 0x000fea000b800000 */
[----:B------:R-:W-:-:S03]  /*4660*/  UMOV UR7, 0xffffffff ;  /* 0xffffffff00077882 */ /* 0x000fc60000000000 */
[----:B------:R-:W-:Y:S05]  /*4670*/  BRA.DIV UR7, `(.L_x_96) ;  /* 0x0000005607047947 */ /* 0x000fea000b800000 */
[----:B------:R-:W-:-:S13]  /*4680*/  ELECT P6, URZ, PT ;  /* 0x0000000000ff782f */ /* 0x000fda00038c0000 */
.L_x_244:
[----:B------:R-:W-:Y:S05]  /*4690*/  @!P6 BRA `(.L_x_95) ;  /* 0x00000000005ce947 */ /* 0x000fea0003800000 */
[----:B-1----:R-:W1:Y:S02]  /*46a0*/  LDS R3, [UR6+0x10] ;  /* 0x00001006ff037984 */ /* 0x002e640008000800 */
[----:B-1----:R-:W-:-:S04]  /*46b0*/  SHF.L.U32 R3, R3, 0x1f, RZ ;  /* 0x0000001f03037819 */ /* 0x002fc800000006ff */
[----:B------:R-:W1:Y:S02]  /*46c0*/  SYNCS.PHASECHK.TRANS64.TRYWAIT P0, [UR6+0x8], R3 ;  /* 0x00000803ff0075a7 */ /* 0x000e640008001106 */
[----:B-1----:R-:W-:Y:S05]  /*46d0*/  @P0 BRA `(.L_x_97) ;  /* 0x0000000000080947 */ /* 0x002fea0003800000 */
[----:B------:R-:W1:Y:S02]  /*46e0*/  SYNCS.PHASECHK.TRANS64.TRYWAIT P0, [UR6+0x8], R3 ;  /* 0x00000803ff0075a7 */ /* 0x000e640008001106 */
[----:B-1----:R-:W-:Y:S05]  /*46f0*/  @!P0 BRA `(.L_x_98) ;  /* 0x0000005400048947 */ /* 0x002fea0003800000 */
.L_x_97:
[----:B------:R-:W2:Y:S01]  /*4700*/  LDS R5, [UR37+0x320] ;  /* 0x00032025ff057984 */ /* 0x000ea20008000800 */
[----:B-1----:R-:W-:Y:S02]  /*4710*/  HFMA2 R2, -RZ, RZ, 0, 5.9604644775390625e-08 ;  /* 0x00000001ff027431 */ /* 0x002fe400000001ff */
[----:B------:R-:W-:Y:S01]  /*4720*/  IMAD.MOV.U32 R3, RZ, RZ, 0xffff ;  /* 0x0000ffffff037424 */ /* 0x000fe200078e00ff */
[----:B------:R-:W-:Y:S01]  /*4730*/  UPRMT UR7, UR4, 0x654, UR8 ;  /* 0x0000065404077896 */ /* 0x000fe20008000008 */
[----:B--2---:R-:W-:-:S03]  /*4740*/  IMAD.SHL.U32 R4, R5, 0x20, RZ ;  /* 0x0000002005047824 */ /* 0x004fc600078e00ff */
[-C--:B------:R-:W-:Y:S02]  /*4750*/  SHF.L.U32 R3, R3, R5.reuse, RZ ;  /* 0x0000000503037219 */ /* 0x080fe400000006ff */
[----:B------:R-:W-:Y:S01]  /*4760*/  SHF.L.U32 R5, R2, R5, RZ ;  /* 0x0000000502057219 */ /* 0x000fe200000006ff */
[----:B------:R2:W-:Y:S04]  /*4770*/  STS [UR37+0x320], R4 ;  /* 0x00032004ff007988 */ /* 0x0005e80008000825 */
[----:B------:R2:W-:Y:S04]  /*4780*/  ATOMS.OR RZ, [UR6+0x14], R3 ;  /* 0x00001403ffff798c */ /* 0x0005e8000b000006 */
[----:B------:R2:W-:Y:S01]  /*4790*/  ATOMS.OR RZ, [UR6+0x18], R5 ;  /* 0x00001805ffff798c */ /* 0x0005e2000b000006 */
[----:B------:R-:W-:Y:S03]  /*47a0*/  SYNCS.ARRIVE.TRANS64.RED.A1T0 RZ, [UR7], RZ ;  /* 0x000000ffffff79a7 */ /* 0x000fe60008100407 */
[----:B------:R2:W-:Y:S01]  /*47b0*/  ATOMS.XOR RZ, [UR6+0x10], R2 ;  /* 0x00001002ffff798c */ /* 0x0005e2000b800006 */
[----:B------:R-:W-:Y:S05]  /*47c0*/  BRA `(.L_x_95) ;  /* 0x0000000000107947 */ /* 0x000fea0003800000 */
.L_x_88:
[----:B------:R-:W-:-:S05]  /*47d0*/  MOV R2, 0xffffffff ;  /* 0xffffffff00027802 */ /* 0x000fca0000000f00 */
[----:B------:R1:W-:Y:S02]  /*47e0*/  STS [UR37+0x320], R2 ;  /* 0x00032002ff007988 */ /* 0x0003e40008000825 */
[----:B-1----:R-:W-:Y:S02]  /*47f0*/  MOV R2, 0x4810 ;  /* 0x0000481000027802 */ /* 0x002fe40000000f00 */
[----:B-----5:R-:W-:Y:S05]  /*4800*/  CALL.REL.NOINC `($__internal_1_$__cuda_sm10x_tcgen05_guardrail_trap_phase_invalid_during_alloc) ;  /* 0x0000005800647944 */ /* 0x020fea0003c00000 */
.L_x_95:
[----:B------:R-:W-:Y:S05]  /*4810*/  WARPSYNC.ALL ;  /* 0x0000000000007948 */ /* 0x000fea0003800000 */
[----:B------:R-:W3:Y:S01]  /*4820*/  S2UR UR8, SR_CgaCtaId ;  /* 0x00000000000879c3 */ /* 0x000ee20000008800 */
[----:B------:R-:W-:Y:S01]  /*4830*/  UMOV UR6, 0x400 ;  /* 0x0000040000067882 */ /* 0x000fe20000000000 */
[----:B------:R-:W-:-:S06]  /*4840*/  NOP ;  /* 0x0000000000007918 */ /* 0x000fcc0000000000 */
[----:B------:R-:W-:Y:S06]  /*4850*/  BAR.ARV 0x6, 0xa0 ;  /* 0x0182800000007b1d */ /* 0x000fec0000002000 */
[----:B------:R-:W-:Y:S01]  /*4860*/  LOP3.LUT R0, R0, 0xffff, RZ, 0xc0, !PT ;  /* 0x0000ffff00007812 */ /* 0x000fe200078ec0ff */
[----:B-1----:R-:W-:Y:S01]  /*4870*/  IMAD.MOV.U32 R9, RZ, RZ, 0x1 ;  /* 0x00000001ff097424 */ /* 0x002fe200078e00ff */
[----:B------:R-:W-:Y:S01]  /*4880*/  LOP3.LUT R8, R8, 0xffff, RZ, 0xc0, !PT ;  /* 0x0000ffff08087812 */ /* 0x000fe200078ec0ff */
[----:B------:R-:W-:Y:S01]  /*4890*/  UMOV UR22, URZ ;  /* 0x000000ff00167c82 */ /* 0x000fe20008000000 */
[----:B------:R-:W-:Y:S01]  /*48a0*/  R2UR UR12, R0 ;  /* 0x00000000000c72ca */ /* 0x000fe200000e0000 */
[----:B------:R-:W-:Y:S01]  /*48b0*/  UMOV UR21, URZ ;  /* 0x000000ff00157c82 */ /* 0x000fe20008000000 */
[----:B------:R-:W-:Y:S01]  /*48c0*/  R2UR UR13, R8 ;  /* 0x00000000080d72ca */ /* 0x000fe200000e0000 */
[----:B------:R-:W-:Y:S01]  /*48d0*/  IMAD.MOV.U32 R8, RZ, RZ, RZ ;  /* 0x000000ffff087224 */ /* 0x000fe200078e00ff */
[----:B------:R-:W-:Y:S01]  /*48e0*/  UMOV UR20, URZ ;  /* 0x000000ff00147c82 */ /* 0x000fe20008000000 */
[----:B------:R-:W-:-:S02]  /*48f0*/  UISETP.NE.AND UP2, UPT, UR5, URZ, UPT ;  /* 0x000000ff0500728c */ /* 0x000fc4000bf45270 */
[----:B---3--:R-:W-:Y:S01]  /*4900*/  ULEA UR8, UR8, UR6, 0x18 ;  /* 0x0000000608087291 */ /* 0x008fe2000f8ec0ff */
[----:B------:R-:W1:Y:S03]  /*4910*/  LDCU UR6, c[0x0][0x38c] ;  /* 0x00007180ff0677ac */ /* 0x000e660008000800 */
[----:B------:R-:W-:Y:S02]  /*4920*/  UIADD3 UR14, UPT, UPT, UR8, 0x3500, URZ ;  /* 0x00003500080e7890 */ /* 0x000fe4000fffe0ff */
[----:B------:R-:W-:-:S03]  /*4930*/  UIADD3 UR15, UPT, UPT, UR8, 0x26500, URZ ;  /* 0x00026500080f7890 */ /* 0x000fc6000fffe0ff */
[----:B--2---:R-:W2:Y:S01]  /*4940*/  LDS R2, [UR8+0x320] ;  /* 0x00032008ff027984 */ /* 0x004ea20008000800 */
[----:B------:R-:W-:Y:S02]  /*4950*/  USHF.R.U32.HI UR14, URZ, 0x4, UR14 ;  /* 0x00000004ff0e7899 */ /* 0x000fe4000801160e */
[----:B------:R-:W-:Y:S02]  /*4960*/  USHF.R.U32.HI UR15, URZ, 0x4, UR15 ;  /* 0x00000004ff0f7899 */ /* 0x000fe4000801160f */
[----:B------:R-:W-:Y:S02]  /*4970*/  ULOP3.LUT UR14, UR14, 0x3fff, URZ, 0xc0, !UPT ;  /* 0x00003fff0e0e7892 */ /* 0x000fe4000f8ec0ff */
[----:B------:R-:W-:Y:S02]  /*4980*/  ULOP3.LUT UR15, UR15, 0x3fff, URZ, 0xc0, !UPT ;  /* 0x00003fff0f0f7892 */ /* 0x000fe4000f8ec0ff */
[----:B------:R-:W-:Y:S02]  /*4990*/  ULOP3.LUT UR14, UR14, 0x10000, URZ, 0xfc, !UPT ;  /* 0x000100000e0e7892 */ /* 0x000fe4000f8efcff */
[----:B-1----:R-:W-:-:S02]  /*49a0*/  UIADD3 UR6, UPT, UPT, UR6, 0x1f, URZ ;  /* 0x0000001f06067890 */ /* 0x002fc4000fffe0ff */
[----:B------:R-:W-:Y:S02]  /*49b0*/  ULOP3.LUT UR15, UR15, 0x10000, URZ, 0xfc, !UPT ;  /* 0x000100000f0f7892 */ /* 0x000fe4000f8efcff */
[----:B------:R-:W-:Y:S01]  /*49c0*/  USHF.R.S32.HI UR7, URZ, 0x1f, UR6 ;  /* 0x0000001fff077899 */ /* 0x000fe20008011406 */
[----:B------:R-:W-:Y:S01]  /*49d0*/  UMOV UR28, 0x0 ;  /* 0x00000000001c7882 */ /* 0x000fe20000000000 */
[----:B------:R-:W-:Y:S02]  /*49e0*/  UMOV UR29, 0x8100010 ;  /* 0x08100010001d7882 */ /* 0x000fe40000000000 */
[----:B------:R-:W-:Y:S01]  /*49f0*/  ULEA.HI UR7, UR7, UR6, URZ, 0x5 ;  /* 0x0000000607077291 */ /* 0x000fe2000f8f28ff */
[----:B------:R-:W-:Y:S01]  /*4a00*/  UMOV UR26, 0x0 ;  /* 0x00000000001a7882 */ /* 0x000fe20000000000 */
[----:B------:R-:W-:Y:S02]  /*4a10*/  UMOV UR27, 0x8100010 ;  /* 0x08100010001b7882 */ /* 0x000fe40000000000 */
[----:B------:R-:W-:-:S04]  /*4a20*/  USHF.R.S32.HI UR7, URZ, 0x5, UR7 ;  /* 0x00000005ff077899 */ /* 0x000fc80008011407 */
[----:B------:R-:W-:-:S04]  /*4a30*/  UISETP.LT.AND UP0, UPT, UR7, 0x1, UPT ;  /* 0x000000010700788c */ /* 0x000fc8000bf01270 */
[----:B------:R-:W-:Y:S01]  /*4a40*/  USEL UR23, UR7, 0x1, !UP0 ;  /* 0x0000000107177887 */ /* 0x000fe2000c000000 */
[----:B--2---:R-:W-:Y:S02]  /*4a50*/  R2UR UR24, R2 ;  /* 0x00000000021872ca */ /* 0x004fe400000e0000 */
[----:B------:R-:W-:-:S13]  /*4a60*/  CS2R R2, SRZ ;  /* 0x0000000000027805 */ /* 0x000fda000001ff00 */
.L_x_106:
[C---:B------:R-:W-:Y:S02]  /*4a70*/  LEA R0, R8.reuse, UR8, 0x3 ;  /* 0x0000000808007c11 */ /* 0x040fe4000f8e18ff */
[----:B------:R-:W-:Y:S02]  /*4a80*/  SHF.L.U32 R5, R3, 0x1f, RZ ;  /* 0x0000001f03057819 */ /* 0x000fe400000006ff */
[----:B------:R-:W-:Y:S02]  /*4a90*/  LEA R4, R8, UR8, 0x4 ;  /* 0x0000000808047c11 */ /* 0x000fe4000f8e20ff */
[----:B------:R-:W1:Y:S02]  /*4aa0*/  SYNCS.PHASECHK.TRANS64.TRYWAIT P0, [R0+URZ+0x270], R5 ;  /* 0x00027005000075a7 */ /* 0x000e6400080011ff */
[----:B-1-34-:R-:W-:Y:S05]  /*4ab0*/  @!P0 BRA `(.L_x_99) ;  /* 0x00000050002c8947 */ /* 0x01afea0003800000 */
.L_x_245:
[----:B-1----:R-:W1:Y:S01]  /*4ac0*/  LDS.128 R4, [R4+0x300] ;  /* 0x0003000004047984 */ /* 0x002e620000000c00 */
[----:B------:R-:W-:Y:S02]  /*4ad0*/  VIADD R0, R0, 0x280 ;  /* 0x0000028000007836 */ /* 0x000fe40000000000 */
[----:B------:R-:W-:Y:S01]  /*4ae0*/  VIADD R8, R8, 0x1 ;  /* 0x0000000108087836 */ /* 0x000fe20000000000 */
[----:B------:R-:W-:Y:S01]  /*4af0*/  @!PT LDS RZ, [RZ] ;  /* 0x00000000fffff984 */ /* 0x000fe20000000800 */
[----:B------:R-:W-:Y:S01]  /*4b00*/  @!PT LDS RZ, [RZ] ;  /* 0x00000000fffff984 */ /* 0x000fe20000000800 */
[----:B------:R-:W-:Y:S01]  /*4b10*/  @!PT LDS RZ, [RZ] ;  /* 0x00000000fffff984 */ /* 0x000fe20000000800 */
[----:B------:R-:W-:Y:S01]  /*4b20*/  @!PT LDS RZ, [RZ] ;  /* 0x00000000fffff984 */ /* 0x000fe20000000800 */
[----:B------:R2:W-:Y:S06]  /*4b30*/  MEMBAR.ALL.CTA ;  /* 0x0000000000007992 */ /* 0x0005ec0000008000 */
[----:B--2---:R-:W2:Y:S01]  /*4b40*/  FENCE.VIEW.ASYNC.S ;  /* 0x00000000000073c6 */ /* 0x004ea20000000000 */
[----:B------:R-:W-:-:S04]  /*4b50*/  PRMT R0, RZ, 0x654, R0 ;  /* 0x00000654ff007816 */ /* 0x000fc80000000000 */
[----:B--2---:R2:W-:Y:S01]  /*4b60*/  SYNCS.ARRIVE.TRANS64.RED.A1T0 RZ, [R0+URZ], RZ ;  /* 0x000000ff00ff79a7 */ /* 0x0045e200081004ff */
[----:B-1----:R-:W-:Y:S01]  /*4b70*/  LOP3.LUT P1, RZ, R6, 0x1, RZ, 0xc0, !PT ;  /* 0x0000000106ff7812 */ /* 0x002fe2000782c0ff */
[----:B--2---:R-:W-:-:S12]  /*4b80*/  BRA.U UP2, `(.L_x_100) ;  /* 0x0000000102e07547 */ /* 0x004fd8000b800000 */
[----:B------:R-:W1:Y:S01]  /*4b90*/  LDCU UR6, c[0x0][0x38c] ;  /* 0x00007180ff0677ac */ /* 0x000e620008000800 */
[----:B------:R-:W-:Y:S02]  /*4ba0*/  PLOP3.LUT P2, PT, PT, PT, PT, 0x80, 0x8 ;  /* 0x000000000008781c */ /* 0x000fe40003f4f070 */
[----:B------:R-:W-:Y:S01]  /*4bb0*/  SHF.L.U32 R5, R9, 0x1f, RZ ;  /* 0x0000001f09057819 */ /* 0x000fe200000006ff */
[----:B------:R-:W-:Y:S02]  /*4bc0*/  ULEA UR10, UR22, UR8, 0x3 ;  /* 0x00000008160a7291 */ /* 0x000fe4000f8e18ff */
[----:B------:R-:W-:Y:S02]  /*4bd0*/  ULEA UR11, UR22, UR24, 0x5 ;  /* 0x00000018160b7291 */ /* 0x000fe4000f8e28ff */
[----:B-1----:R-:W-:-:S06]  /*4be0*/  UISETP.GE.AND UP0, UPT, UR6, 0x1, UPT ;  /* 0x000000010600788c */ /* 0x002fcc000bf06270 */
[----:B------:R-:W-:-:S05]  /*4bf0*/  PLOP3.LUT P0, PT, PT, PT, UP0, 0x80, 0x8 ;  /* 0x000000000008781c */ /* 0x000fca0003f0f008 */
[----:B------:R-:W-:-:S08]  /*4c00*/  @UP0 ULEA UR6, UR21, UR8, 0x3 ;  /* 0x0000000815060291 */ /* 0x000fd0000f8e18ff */
[----:B------:R-:W-:-:S04]  /*4c10*/  @P0 SHF.L.U32 R0, R2, 0x1f, RZ ;  /* 0x0000001f02000819 */ /* 0x000fc800000006ff */
[----:B------:R1:W2:Y:S01]  /*4c20*/  @P0 SYNCS.PHASECHK.TRANS64.TRYWAIT P2, [UR6], R0 ;  /* 0x00000000ff0005a7 */ /* 0x0002a20008041106 */
[----:B------:R-:W3:Y:S02]  /*4c30*/  SYNCS.PHASECHK.TRANS64.TRYWAIT P0, [UR10+0x2b0], R5 ;  /* 0x0002b005ff0075a7 */ /* 0x000ee4000800110a */
[----:B-123--:R-:W-:Y:S05]  /*4c40*/  @!P0 BRA `(.L_x_101) ;  /* 0x0000004c00dc8947 */ /* 0x00efea0003800000 */
.L_x_247:
[----:B------:R-:W-:Y:S01]  /*4c50*/  UMOV UR19, UR20 ;  /* 0x0000001400137c82 */ /* 0x000fe20008000000 */
[----:B------:R-:W-:Y:S05]  /*4c60*/  BRA.U !UP0, `(.L_x_102) ;  /* 0x0000000108987547 */ /* 0x000fea000b800000 */
[----:B------:R-:W-:Y:S02]  /*4c70*/  UIADD3 UR19, UPT, UPT, UR23, UR20, URZ ;  /* 0x0000001417137290 */ /* 0x000fe4000fffe0ff */
[----:B------:R-:W-:Y:S01]  /*4c80*/  UPLOP3.LUT UP3, UPT, UPT, UPT, UPT, 0x40, 0x4 ;  /* 0x000000000004789c */ /* 0x000fe20003f6e870 */
[----:B------:R-:W-:Y:S01]  /*4c90*/  UMOV UR18, UR7 ;  /* 0x0000000700127c82 */ /* 0x000fe20008000000 */
[----:B------:R-:W-:-:S09]  /*4ca0*/  UMOV UR17, UR21 ;  /* 0x0000001500117c82 */ /* 0x000fd20008000000 */
.L_x_105:
[----:B--2---:R-:W-:Y:S01]  /*4cb0*/  ULEA UR9, UR17, UR8, 0x3 ;  /* 0x0000000811097291 */ /* 0x004fe2000f8e18ff */
[----:B---3--:R-:W-:Y:S11]  /*4cc0*/  @P2 BRA `(.L_x_103) ;  /* 0x00000000000c2947 */ /* 0x008ff60003800000 */
[----:B-1----:R-:W-:Y:S04]  /*4cd0*/  SHF.L.U32 R5, R2, 0x1f, RZ ;  /* 0x0000001f02057819 */ /* 0x002fe800000006ff */
[----:B------:R-:W1:Y:S02]  /*4ce0*/  SYNCS.PHASECHK.TRANS64.TRYWAIT P0, [UR9], R5 ;  /* 0x00000005ff0075a7 */ /* 0x000e640008001109 */
[----:B-1----:R-:W-:Y:S05]  /*4cf0*/  @!P0 BRA `(.L_x_104) ;  /* 0x0000004c00c88947 */ /* 0x002fea0003800000 */
.L_x_103:
[----:B------:R-:W-:Y:S01]  /*4d00*/  UISETP.NE.AND UP0, UPT, UR18, 0x1, UPT ;  /* 0x000000011200788c */ /* 0x000fe2000bf05270 */
[----:B------:R-:W-:Y:S01]  /*4d10*/  PLOP3.LUT P2, PT, PT, PT, PT, 0x80, 0x8 ;  /* 0x000000000008781c */ /* 0x000fe20003f4f070 */
[----:B------:R-:W-:Y:S02]  /*4d20*/  UIADD3 UR21, UPT, UPT, UR17, 0x1, URZ ;  /* 0x0000000111157890 */ /* 0x000fe4000fffe0ff */
[----:B------:R-:W-:Y:S02]  /*4d30*/  ULEA UR30, UR17, UR15, 0x7 ;  /* 0x0000000f111e7291 */ /* 0x000fe4000f8e38ff */
[----:B------:R-:W-:Y:S01]  /*4d40*/  UISETP.NE.AND UP1, UPT, UR21, 0x23, UPT ;  /* 0x000000231500788c */ /* 0x000fe2000bf25270 */
[----:B------:R-:W-:Y:S01]  /*4d50*/  PLOP3.LUT P0, PT, PT, PT, UP0, 0x80, 0x8 ;  /* 0x000000000008781c */ /* 0x000fe20003f0f008 */
[----:B------:R-:W-:Y:S02]  /*4d60*/  ULEA UR32, UR17, UR14, 0x8 ;  /* 0x0000000e11207291 */ /* 0x000fe4000f8e40ff */
[----:B------:R-:W-:Y:S02]  /*4d70*/  USEL UR16, URZ, 0x1, UP1 ;  /* 0x00000001ff107887 */ /* 0x000fe40008800000 */
[----:B------:R-:W-:Y:S02]  /*4d80*/  USEL UR21, UR21, URZ, UP1 ;  /* 0x000000ff15157287 */ /* 0x000fe40008800000 */
[----:B------:R-:W-:Y:S02]  /*4d90*/  UIADD3 UR36, UPT, UPT, UR30, 0x2, URZ ;  /* 0x000000021e247890 */ /* 0x000fe4000fffe0ff */
[----:B------:R-:W-:Y:S01]  /*4da0*/  @UP0 ULEA UR6, UR21, UR8, 0x3 ;  /* 0x0000000815060291 */ /* 0x000fe2000f8e18ff */
[----:B------:R-:W-:Y:S01]  /*4db0*/  LOP3.LUT R2, R2, UR16, RZ, 0x3c, !PT ;  /* 0x0000001002027c12 */ /* 0x000fe2000f8e3cff */
[----:B------:R-:W-:Y:S02]  /*4dc0*/  UIADD3 UR34, UPT, UPT, UR32, 0x2, URZ ;  /* 0x0000000220227890 */ /* 0x000fe4000fffe0ff */
[----:B------:R-:W-:Y:S01]  /*4dd0*/  UIADD3 UR9, UPT, UPT, UR9, 0x118, URZ ;  /* 0x0000011809097890 */ /* 0x000fe2000fffe0ff */
[----:B-1----:R-:W-:Y:S01]  /*4de0*/  @P0 SHF.L.U32 R0, R2, 0x1f, RZ ;  /* 0x0000001f02000819 */ /* 0x002fe200000006ff */
[----:B------:R-:W-:Y:S01]  /*4df0*/  UMOV UR31, 0x80004020 ;  /* 0x80004020001f7882 */ /* 0x000fe20000000000 */
[----:B------:R-:W-:Y:S01]  /*4e00*/  UMOV UR33, 0x80004020 ;  /* 0x8000402000217882 */ /* 0x000fe20000000000 */
[----:B------:R-:W-:Y:S01]  /*4e10*/  UMOV UR37, 0x80004020 ;  /* 0x8000402000257882 */ /* 0x000fe20000000000 */
[----:B------:R2:W3:Y:S01]  /*4e20*/  @P0 SYNCS.PHASECHK.TRANS64.TRYWAIT P2, [UR6], R0 ;  /* 0x00000000ff0005a7 */ /* 0x0004e20008041106 */
[----:B------:R-:W-:Y:S01]  /*4e30*/  UIADD3 UR20, UPT, UPT, UR20, 0x1, URZ ;  /* 0x0000000114147890 */ /* 0x000fe2000fffe0ff */
[----:B------:R2:W-:Y:S01]  /*4e40*/  UTCHMMA.2CTA gdesc[UR32], gdesc[UR30], tmem[UR11], tmem[UR28], idesc[UR29], UP3 ;  /* 0x00ff1c1e200075ea */ /* 0x0005e20009a0000b */
[----:B------:R-:W-:Y:S02]  /*4e50*/  UIADD3 UR18, UPT, UPT, UR18, -0x1, URZ ;  /* 0xffffffff12127890 */ /* 0x000fe4000fffe0ff */
[----:B------:R-:W-:Y:S02]  /*4e60*/  UISETP.NE.AND UP0, UPT, UR20, UR19, UPT ;  /* 0x000000131400728c */ /* 0x000fe4000bf05270 */
[----:B------:R-:W-:Y:S01]  /*4e70*/  UPLOP3.LUT UP3, UPT, UPT, UPT, UPT, 0x80, 0x8 ;  /* 0x000000000008789c */ /* 0x000fe20003f6f070 */
[----:B------:R-:W-:Y:S01]  /*4e80*/  UMOV UR35, 0x80004020 ;  /* 0x8000402000237882 */ /* 0x000fe20000000000 */
[----:B------:R-:W-:Y:S01]  /*4e90*/  UMOV UR17, UR21 ;  /* 0x0000001500117c82 */ /* 0x000fe20008000000 */
[----:B------:R2:W-:Y:S01]  /*4ea0*/  UTCHMMA.2CTA gdesc[UR34], gdesc[UR36], tmem[UR11], tmem[UR26], idesc[UR27], UPT ;  /* 0x00ff1a24220075ea */ /* 0x0005e2000ba0000b */
[----:B------:R2:W-:Y:S03]  /*4eb0*/  UTCBAR.2CTA.MULTICAST [UR9], URZ, UR13 ;  /* 0x000000ff090073e9 */ /* 0x0005e6000820080d */
[----:B------:R-:W-:Y:S05]  /*4ec0*/  BRA.U UP0, `(.L_x_105) ;  /* 0xfffffffd00787547 */ /* 0x000fea000b83ffff */
.L_x_102:
[----:B------:R-:W-:Y:S01]  /*4ed0*/  UIADD3 UR10, UPT, UPT, UR10, 0x290, URZ ;  /* 0x000002900a0a7890 */ /* 0x000fe2000fffe0ff */
[----:B------:R-:W-:-:S08]  /*4ee0*/  UMOV UR20, UR19 ;  /* 0x0000001300147c82 */ /* 0x000fd00008000000 */
[----:B------:R4:W-:Y:S01]  /*4ef0*/  UTCBAR.2CTA.MULTICAST [UR10], URZ, UR12 ;  /* 0x000000ff0a0073e9 */ /* 0x0009e2000820080c */
[----:B------:R-:W-:Y:S02]  /*4f00*/  NOP ;  /* 0x0000000000007918 */ /* 0x000fe40000000000 */
.L_x_100:
[----:B------:R-:W-:Y:S01]  /*4f10*/  UIADD3 UR22, UPT, UPT, UR22, 0x1, URZ ;  /* 0x0000000116167890 */ /* 0x000fe2000fffe0ff */
[----:B------:R-:W-:-:S03]  /*4f20*/  ISETP.NE.AND P0, PT, R8, 0x2, PT ;  /* 0x000000020800780c */ /* 0x000fc60003f05270 */
[----:B------:R-:W-:Y:S01]  /*4f30*/  UISETP.NE.AND UP0, UPT, UR22, 0x4, UPT ;  /* 0x000000041600788c */ /* 0x000fe2000bf05270 */
[----:B-12---:R-:W-:Y:S02]  /*4f40*/  SEL R0, RZ, 0x1, P0 ;  /* 0x00000001ff007807 */ /* 0x006fe40000000000 */
[----:B------:R-:W-:Y:S01]  /*4f50*/  SEL R8, R8, RZ, P0 ;  /* 0x000000ff08087207 */ /* 0x000fe20000000000 */
[----:B------:R-:W-:Y:S01]  /*4f60*/  USEL UR6, URZ, 0x1, UP0 ;  /* 0x00000001ff067887 */ /* 0x000fe20008000000 */
[----:B------:R-:W-:Y:S01]  /*4f70*/  LOP3.LUT R3, R3, R0, RZ, 0x3c, !PT ;  /* 0x0000000003037212 */ /* 0x000fe200078e3cff */
[----:B------:R-:W-:-:S04]  /*4f80*/  USEL UR22, UR22, URZ, UP0 ;  /* 0x000000ff16167287 */ /* 0x000fc80008000000 */
[----:B------:R-:W-:Y:S01]  /*4f90*/  LOP3.LUT R9, R9, UR6, RZ, 0x3c, !PT ;  /* 0x0000000609097c12 */ /* 0x000fe2000f8e3cff */
[----:B------:R-:W-:Y:S07]  /*4fa0*/  @P1 BRA `(.L_x_106) ;  /* 0xfffffff800b01947 */ /* 0x000fee000383ffff */
[----:B------:R-:W1:Y:S01]  /*4fb0*/  S2UR UR6, SR_CgaCtaId ;  /* 0x00000000000679c3 */ /* 0x000e620000008800 */
[----:B------:R-:W-:Y:S01]  /*4fc0*/  ELECT P0, URZ, PT ;  /* 0x0000000000ff782f */ /* 0x000fe20003800000 */
[----:B------:R-:W-:Y:S01]  /*4fd0*/  HFMA2 R0, -RZ, RZ, 0, 5.9604644775390625e-08 ;  /* 0x00000001ff007431 */ /* 0x000fe200000001ff */
[----:B------:R-:W-:-:S05]  /*4fe0*/  UMOV UR7, 0x40 ;  /* 0x0000004000077882 */ /* 0x000fca0000000000 */
[----:B------:R-:W-:Y:S01]  /*4ff0*/  UVIRTCOUNT.DEALLOC.SMPOOL 0x80 ;  /* 0x000000800000784c */ /* 0x000fe20000000000 */
[----:B------:R-:W-:Y:S02]  /*5000*/  UISETP.NE.AND UP0, UPT, UR5, URZ, UPT ;  /* 0x000000ff0500728c */ /* 0x000fe4000bf05270 */
[----:B-1----:R-:W-:-:S09]  /*5010*/  ULEA UR6, UR6, UR7, 0x18 ;  /* 0x0000000706067291 */ /* 0x002fd2000f8ec0ff */
[----:B------:R1:W-:Y:S01]  /*5020*/  @P0 STS.U8 [UR6+0x1c], R0 ;  /* 0x00001c00ff000988 */ /* 0x0003e20008000006 */
[----:B------:R-:W-:Y:S05]  /*5030*/  BRA.U UP0, `(.L_x_107) ;  /* 0x0000000100a07547 */ /* 0x000fea000b800000 */
[----:B------:R-:W-:Y:S01]  /*5040*/  UIADD3 UR5, UPT, UPT, UR8, 0x2b0, URZ ;  /* 0x000002b008057890 */ /* 0x000fe2000fffe0ff */
[----:B------:R-:W-:-:S03]  /*5050*/  SHF.L.U32 R3, R9, 0x1f, RZ ;  /* 0x0000001f09037819 */ /* 0x000fc600000006ff */
[----:B------:R-:W-:-:S09]  /*5060*/  ULEA UR7, UR22, UR5, 0x3 ;  /* 0x0000000516077291 */ /* 0x000fd2000f8e18ff */
[----:B------:R-:W2:Y:S02]  /*5070*/  SYNCS.PHASECHK.TRANS64.TRYWAIT P0, [UR7], R3 ;  /* 0x00000003ff0075a7 */ /* 0x000ea40008001107 */
[----:B--2---:R-:W-:Y:S05]  /*5080*/  @!P0 BRA `(.L_x_108) ;  /* 0x0000004800fc8947 */ /* 0x004fea0003800000 */
.L_x_250:
[----:B------:R-:W-:-:S04]  /*5090*/  UIADD3 UR9, UPT, UPT, UR22, 0x1, URZ ;  /* 0x0000000116097890 */ /* 0x000fc8000fffe0ff */
[----:B------:R-:W-:-:S04]  /*50a0*/  UISETP.NE.AND UP1, UPT, UR9, 0x4, UPT ;  /* 0x000000040900788c */ /* 0x000fc8000bf25270 */
[----:B----4-:R-:W-:Y:S02]  /*50b0*/  USEL UR10, URZ, 0x1, UP1 ;  /* 0x00000001ff0a7887 */ /* 0x010fe40008800000 */
[----:B------:R-:W-:-:S04]  /*50c0*/  USEL UR9, UR9, URZ, UP1 ;  /* 0x000000ff09097287 */ /* 0x000fc80008800000 */
[----:B------:R-:W-:Y:S01]  /*50d0*/  ULEA UR7, UR9, UR5, 0x3 ;  /* 0x0000000509077291 */ /* 0x000fe2000f8e18ff */
[----:B------:R-:W-:-:S04]  /*50e0*/  LOP3.LUT R2, R9, UR10, RZ, 0x3c, !PT ;  /* 0x0000000a09027c12 */ /* 0x000fc8000f8e3cff */
[----:B-1----:R-:W-:-:S04]  /*50f0*/  SHF.L.U32 R3, R2, 0x1f, RZ ;  /* 0x0000001f02037819 */ /* 0x002fc800000006ff */
[----:B------:R-:W1:Y:S02]  /*5100*/  SYNCS.PHASECHK.TRANS64.TRYWAIT P0, [UR7], R3 ;  /* 0x00000003ff0075a7 */ /* 0x000e640008001107 */
[----:B-1----:R-:W-:Y:S05]  /*5110*/  @!P0 BRA `(.L_x_109) ;  /* 0x0000004800f08947 */ /* 0x002fea0003800000 */
.L_x_252:
        /* <DEDUP_REMOVED lines=9> */
.L_x_254:
[----:B------:R-:W-:-:S04]  /*51b0*/  UIADD3 UR9, UPT, UPT, UR9, 0x1, URZ ;  /* 0x0000000109097890 */ /* 0x000fc8000fffe0ff */
[----:B------:R-:W-:-:S04]  /*51c0*/  UISETP.NE.AND UP1, UPT, UR9, 0x4, UPT ;  /* 0x000000040900788c */ /* 0x000fc8000bf25270 */
[----:B------:R-:W-:Y:S02]  /*51d0*/  USEL UR7, URZ, 0x1, UP1 ;  /* 0x00000001ff077887 */ /* 0x000fe40008800000 */
[----:B------:R-:W-:-:S04]  /*51e0*/  USEL UR9, UR9, URZ, UP1 ;  /* 0x000000ff09097287 */ /* 0x000fc80008800000 */
[----:B------:R-:W-:Y:S01]  /*51f0*/  ULEA UR9, UR9, UR5, 0x3 ;  /* 0x0000000509097291 */ /* 0x000fe2000f8e18ff */
[----:B-1----:R-:W-:-:S04]  /*5200*/  LOP3.LUT R3, R2, UR7, RZ, 0x3c, !PT ;  /* 0x0000000702037c12 */ /* 0x002fc8000f8e3cff */
[----:B------:R-:W-:Y:S01]  /*5210*/  SHF.L.U32 R3, R3, 0x1f, RZ ;  /* 0x0000001f03037819 */ /* 0x000fe200000006ff */
[----:B------:R-:W-:-:S04]  /*5220*/  IMAD.U32 R0, RZ, RZ, UR9 ;  /* 0x00000009ff007e24 */ /* 0x000fc8000f8e00ff */
[----:B------:R1:W2:Y:S03]  /*5230*/  SYNCS.PHASECHK.TRANS64.TRYWAIT P0, [R0+URZ], R3 ;  /* 0x00000003000075a7 */ /* 0x0002a600080011ff */
[----:B--2---:R-:W-:Y:S05]  /*5240*/  @!P0 NANOSLEEP.SYNCS 0x989680 ;  /* 0x009896800000895d */ /* 0x004fea0003900000 */
[----:B------:R-:W2:Y:S02]  /*5250*/  @!P0 SYNCS.PHASECHK.TRANS64 P0, [R0+URZ], R3 ;  /* 0x00000003000085a7 */ /* 0x000ea400080010ff */
[----:B--2---:R-:W-:Y:S05]  /*5260*/  @P0 BRA `(.L_x_111) ;  /* 0x0000000000200947 */ /* 0x004fea0003800000 */
.L_x_112:
[----:B--2---:R2:W4:Y:S02]  /*5270*/  SYNCS.PHASECHK.TRANS64.TRYWAIT P0, [R0+URZ], R3 ;  /* 0x00000003000075a7 */ /* 0x00452400080011ff */
[----:B----4-:R-:W-:Y:S05]  /*5280*/  @!P0 NANOSLEEP.SYNCS 0x989680 ;  /* 0x009896800000895d */ /* 0x010fea0003900000 */
[----:B------:R-:W4:Y:S02]  /*5290*/  @!P0 SYNCS.PHASECHK.TRANS64 P0, [R0+URZ], R3 ;  /* 0x00000003000085a7 */ /* 0x000f2400080010ff */
[----:B----4-:R-:W-:Y:S05]  /*52a0*/  @!P0 BRA `(.L_x_112) ;  /* 0xfffffffc00f08947 */ /* 0x010fea000383ffff */
[----:B------:R-:W-:Y:S05]  /*52b0*/  BRA `(.L_x_111) ;  /* 0x00000000000c7947 */ /* 0x000fea0003800000 */
.L_x_107:
[----:B------:R-:W-:-:S04]  /*52c0*/  UIADD3 UR5, UPT, UPT, UR8, 0x2f0, URZ ;  /* 0x000002f008057890 */ /* 0x000fc8000fffe0ff */
[----:B------:R-:W-:-:S09]  /*52d0*/  UPRMT UR5, UR4, 0x654, UR5 ;  /* 0x0000065404057896 */ /* 0x000fd20008000005 */
[----:B------:R-:W-:Y:S03]  /*52e0*/  SYNCS.ARRIVE.TRANS64.RED.A1T0 RZ, [UR5], RZ ;  /* 0x000000ffffff79a7 */ /* 0x000fe60008100405 */
.L_x_111:
[----:B-12---:R-:W-:Y:S01]  /*52f0*/  SHF.L.U32 R3, RZ, 0x1f, RZ ;  /* 0x0000001fff037819 */ /* 0x006fe200000006ff */
[----:B------:R-:W-:Y:S01]  /*5300*/  UIADD3 UR5, UPT, UPT, UR8, 0x2f0, URZ ;  /* 0x000002f008057890 */ /* 0x000fe2000fffe0ff */
[----:B------:R-:W-:Y:S02]  /*5310*/  PLOP3.LUT P0, PT, PT, PT, UP0, 0x80, 0x8 ;  /* 0x000000000008781c */ /* 0x000fe40003f0f008 */
[----:B------:R-:W1:Y:S02]  /*5320*/  SYNCS.PHASECHK.TRANS64.TRYWAIT P1, [UR8+0x2f0], R3 ;  /* 0x0002f003ff0075a7 */ /* 0x000e640008021108 */
[----:B-1----:R-:W-:Y:S09]  /*5330*/  @!P1 BRA `(.L_x_113) ;  /* 0x0000004800989947 */ /* 0x002ff20003800000 */
.L_x_256:
[----:B------:R-:W-:Y:S01]  /*5340*/  @!UP0 UPRMT UR5, UR4, 0x654, UR5 ;  /* 0x0000065404058896 */ /* 0x000fe20008000005 */
[----:B------:R-:W-:Y:S02]  /*5350*/  UMOV UR8, 0xffff ;  /* 0x0000ffff00087882 */ /* 0x000fe40000000000 */
[----:B------:R-:W-:-:S06]  /*5360*/  UMOV UR4, 0x1 ;  /* 0x0000000100047882 */ /* 0x000fcc0000000000 */
[----:B------:R-:W-:Y:S01]  /*5370*/  @!P0 SYNCS.ARRIVE.TRANS64.RED.A1T0 RZ, [UR5], RZ ;  /* 0x000000ffffff89a7 */ /* 0x000fe20008100405 */
[----:B------:R-:W-:Y:S01]  /*5380*/  NOP ;  /* 0x0000000000007918 */ /* 0x000fe20000000000 */
[----:B-1----:R-:W1:Y:S01]  /*5390*/  LDS R0, [UR6+0x14] ;  /* 0x00001406ff007984 */ /* 0x002e620008000800 */
[----:B------:R-:W-:-:S04]  /*53a0*/  ULOP3.LUT UR5, UR24, 0xffff, URZ, 0xc0, !UPT ;  /* 0x0000ffff18057892 */ /* 0x000fc8000f8ec0ff */
[----:B------:R-:W-:-:S04]  /*53b0*/  USHF.R.U32.HI UR5, URZ, 0x5, UR5 ;  /* 0x00000005ff057899 */ /* 0x000fc80008011605 */
[----:B------:R-:W-:Y:S02]  /*53c0*/  USHF.L.U32 UR8, UR8, UR5, URZ ;  /* 0x0000000508087299 */ /* 0x000fe400080006ff */
[----:B------:R-:W-:-:S04]  /*53d0*/  USHF.L.U32 UR4, UR4, UR5, URZ ;  /* 0x0000000504047299 */ /* 0x000fc800080006ff */
[----:B-1----:R-:W-:-:S04]  /*53e0*/  LOP3.LUT R0, R0, UR8, RZ, 0xc0, !PT ;  /* 0x0000000800007c12 */ /* 0x002fc8000f8ec0ff */
[----:B------:R-:W-:-:S13]  /*53f0*/  ISETP.NE.AND P0, PT, R0, UR8, PT ;  /* 0x0000000800007c0c */ /* 0x000fda000bf05270 */
[----:B------:R-:W-:Y:S05]  /*5400*/  @P0 BRA `(.L_x_114) ;  /* 0x0000000000580947 */ /* 0x000fea0003800000 */
[----:B------:R-:W1:Y:S02]  /*5410*/  LDS R0, [UR6+0x18] ;  /* 0x00001806ff007984 */ /* 0x000e640008000800 */
[----:B-1----:R-:W-:-:S04]  /*5420*/  LOP3.LUT R0, R0, UR4, RZ, 0xc0, !PT ;  /* 0x0000000400007c12 */ /* 0x002fc8000f8ec0ff */
[----:B------:R-:W-:-:S13]  /*5430*/  ISETP.NE.AND P0, PT, R0, UR4, PT ;  /* 0x0000000400007c0c */ /* 0x000fda000bf05270 */
[----:B------:R-:W-:Y:S05]  /*5440*/  @P0 BRA `(.L_x_115) ;  /* 0x00000000003c0947 */ /* 0x000fea0003800000 */
[----:B------:R-:W1:Y:S01]  /*5450*/  S2R R2, SR_LANEID ;  /* 0x0000000000027919 */ /* 0x000e620000000000 */
[----:B------:R-:W-:Y:S01]  /*5460*/  ULOP3.LUT UR8, URZ, UR8, URZ, 0x33, !UPT ;  /* 0x00000008ff087292 */ /* 0x000fe2000f8e33ff */
[----:B------:R-:W-:Y:S01]  /*5470*/  LOP3.LUT R4, RZ, UR4, RZ, 0x33, !PT ;  /* 0x00000004ff047c12 */ /* 0x000fe2000f8e33ff */
[----:B------:R-:W-:Y:S02]  /*5480*/  VOTEU.ANY UR7, UPT, PT ;  /* 0x0000000000077886 */ /* 0x000fe400038e0100 */
[----:B------:R-:W-:Y:S01]  /*5490*/  UFLO.U32 UR7, UR7 ;  /* 0x00000007000772bd */ /* 0x000fe200080e0000 */
[----:B------:R-:W2:Y:S01]  /*54a0*/  REDUX UR4, R4 ;  /* 0x00000000040473c4 */ /* 0x000ea20000000000 */
[----:B------:R-:W-:-:S06]  /*54b0*/  IMAD.U32 R0, RZ, RZ, UR8 ;  /* 0x00000008ff007e24 */ /* 0x000fcc000f8e00ff */
[----:B------:R1:W-:Y:S01]  /*54c0*/  UTCATOMSWS.AND URZ, UR8 ;  /* 0x0000000800ff79e3 */ /* 0x0003e20008000000 */
[----:B------:R-:W3:Y:S01]  /*54d0*/  REDUX UR5, R0 ;  /* 0x00000000000573c4 */ /* 0x000ee20000000000 */
[----:B-1----:R-:W-:Y:S01]  /*54e0*/  ISETP.EQ.U32.AND P0, PT, R2, UR7, PT ;  /* 0x0000000702007c0c */ /* 0x002fe2000bf02070 */
[----:B--2---:R-:W-:Y:S01]  /*54f0*/  IMAD.U32 R2, RZ, RZ, UR4 ;  /* 0x00000004ff027e24 */ /* 0x004fe2000f8e00ff */
[----:B---3--:R-:W-:-:S11]  /*5500*/  MOV R3, UR5 ;  /* 0x0000000500037c02 */ /* 0x008fd60008000f00 */
[----:B------:R1:W-:Y:S04]  /*5510*/  @P0 ATOMS.AND RZ, [UR6+0x14], R3 ;  /* 0x00001403ffff098c */ /* 0x0003e8000a800006 */
[----:B------:R1:W-:Y:S01]  /*5520*/  @P0 ATOMS.AND RZ, [UR6+0x18], R2 ;  /* 0x00001802ffff098c */ /* 0x0003e2000a800006 */
[----:B------:R-:W-:Y:S05]  /*5530*/  BRA `(.L_x_116) ;  /* 0x0000000000147947 */ /* 0x000fea0003800000 */
.L_x_115:
[----:B------:R-:W-:Y:S02]  /*5540*/  MOV R2, 0x5560 ;  /* 0x0000556000027802 */ /* 0x000fe40000000f00 */
[----:B---345:R-:W-:Y:S05]  /*5550*/  CALL.REL.NOINC `($__internal_0_$__cuda_sm10x_tcgen05_guardrail_trap_col_being_dealloced_not_returned_by_alloc) ;  /* 0x0000004c00047944 */ /* 0x038fea0003c00000 */
[----:B------:R-:W-:Y:S05]  /*5560*/  BRA `(.L_x_116) ;  /* 0x0000000000087947 */ /* 0x000fea0003800000 */
.L_x_114:
[----:B------:R-:W-:Y:S02]  /*5570*/  MOV R2, 0x5590 ;  /* 0x0000559000027802 */ /* 0x000fe40000000f00 */
[----:B---345:R-:W-:Y:S05]  /*5580*/  CALL.REL.NOINC `($__internal_2_$__cuda_sm10x_tcgen05_guardrail_trap_unallocated_columns_being_dealloced) ;  /* 0x0000004c00107944 */ /* 0x038fea0003c00000 */
.L_x_116:
[----:B------:R-:W-:Y:S01]  /*5590*/  NOP ;  /* 0x0000000000007918 */ /* 0x000fe20000000000 */
[----:B----4-:R-:W-:Y:S05]  /*55a0*/  EXIT ;  /* 0x000000000000794d */ /* 0x010fea0003800000 */
.L_x_87:
[----:B------:R-:W-:-:S09]  /*55b0*/  UISETP.NE.OR UP5, UPT, UR10, 0x3, !UP5 ;  /* 0x000000030a00788c */ /* 0x000fd2000efa5670 */
[----:B------:R-:W-:Y:S05]  /*55c0*/  BRA.U UP5, `(.L_x_117) ;  /* 0x0000000d05e87547 */ /* 0x000fea000b800000 */
[----:B------:R-:W1:Y:S01]  /*55d0*/  LDC R0, c[0x0][0xb30] ;  /* 0x0002cc00ff007b82 */ /* 0x000e620000000800 */
[----:B------:R-:W2:Y:S01]  /*55e0*/  LDCU.64 UR8, c[0x0][0x888] ;  /* 0x00011100ff0877ac */ /* 0x000ea20008000a00 */
[----:B------:R-:W-:Y:S02]  /*55f0*/  HFMA2 R25, -RZ, RZ, 0, 0 ;  /* 0x00000000ff197431 */ /* 0x000fe400000001ff */
[----:B------:R-:W-:Y:S01]  /*5600*/  IMAD.MOV.U32 R34, RZ, RZ, 0x1 ;  /* 0x00000001ff227424 */ /* 0x000fe200078e00ff */
[----:B------:R-:W-:Y:S01]  /*5610*/  MOV R23, 0x1000 ;  /* 0x0000100000177802 */ /* 0x000fe20000000f00 */
[----:B------:R-:W3:Y:S01]  /*5620*/  LDCU.64 UR4, c[0x0][0x890] ;  /* 0x00011200ff0477ac */ /* 0x000ee20008000a00 */
[----:B------:R-:W-:Y:S01]  /*5630*/  IMAD.MOV.U32 R27, RZ, RZ, RZ ;  /* 0x000000ffff1b7224 */ /* 0x000fe200078e00ff */
[----:B------:R-:W4:Y:S01]  /*5640*/  LDC R19, c[0x0][0x370] ;  /* 0x0000dc00ff137b82 */ /* 0x000f220000000800 */
[----:B------:R-:W-:Y:S01]  /*5650*/  UMOV UR7, 0x400 ;  /* 0x0000040000077882 */ /* 0x000fe20000000000 */
[----:B------:R-:W-:-:S02]  /*5660*/  UPLOP3.LUT UP1, UPT, UPT, UPT, UPT, 0x40, 0x4 ;  /* 0x000000000004789c */ /* 0x000fc40003f2e870 */
[----:B------:R-:W-:Y:S01]  /*5670*/  ULEA UR7, UR37, UR7, 0x18 ;  /* 0x0000000725077291 */ /* 0x000fe2000f8ec0ff */
[----:B------:R-:W-:-:S03]  /*5680*/  UMOV UR13, URZ ;  /* 0x000000ff000d7c82 */ /* 0x000fc60008000000 */
[----:B------:R-:W4:Y:S01]  /*5690*/  LDC R2, c[0x0][0xb0c] ;  /* 0x0002c300ff027b82 */ /* 0x000f220000000800 */
[----:B--2---:R-:W-:Y:S02]  /*56a0*/  UISETP.NE.U32.AND UP4, UPT, UR8, URZ, UPT ;  /* 0x000000ff0800728c */ /* 0x004fe4000bf85070 */
[----:B---3--:R-:W-:-:S05]  /*56b0*/  UISETP.NE.U32.AND UP5, UPT, UR4, URZ, UPT ;  /* 0x000000ff0400728c */ /* 0x008fca000bfa5070 */
[----:B------:R-:W2:Y:S01]  /*56c0*/  LDC R18, c[0x0][0xb20] ;  /* 0x0002c800ff127b82 */ /* 0x000ea20000000800 */
[----:B-1----:R-:W-:Y:S01]  /*56d0*/  ISETP.NE.AND P1, PT, R0, 0x1, PT ;  /* 0x000000010000780c */ /* 0x002fe20003f25270 */
[----:B------:R-:W-:Y:S02]  /*56e0*/  UISETP.NE.AND.EX UP4, UPT, UR9, URZ, UPT, UP4 ;  /* 0x000000ff0900728c */ /* 0x000fe4000bf85340 */
[----:B------:R-:W-:-:S04]  /*56f0*/  UISETP.NE.AND.EX UP5, UPT, UR5, URZ, UPT, UP5 ;  /* 0x000000ff0500728c */ /* 0x000fc8000bfa5350 */
[----:B-----5:R-:W1:Y:S08]  /*5700*/  LDC.64 R32, c[0x0][0x348] ;  /* 0x0000d200ff207b82 */ /* 0x020e700000000a00 */
[----:B------:R-:W3:Y:S08]  /*5710*/  LDC.64 R16, c[0x0][0xb10] ;  /* 0x0002c400ff107b82 */ /* 0x000ef00000000a00 */
[----:B------:R-:W1:Y:S08]  /*5720*/  LDC.64 R6, c[0x0][0xb18] ;  /* 0x0002c600ff067b82 */ /* 0x000e700000000a00 */
[----:B------:R-:W1:Y:S08]  /*5730*/  LDC.64 R4, c[0x0][0xb28] ;  /* 0x0002ca00ff047b82 */ /* 0x000e700000000a00 */
[----:B--2-4-:R-:W1:Y:S02]  /*5740*/  LDC R22, c[0x0][0x374] ;  /* 0x0000dd00ff167b82 */ /* 0x014e640000000800 */
.L_x_126:
[----:B------:R-:W-:Y:S02]  /*5750*/  LEA R0, R27, UR7, 0x3 ;  /* 0x000000071b007c11 */ /* 0x000fe4000f8e18ff */
[----:B------:R-:W-:Y:S02]  /*5760*/  SHF.L.U32 R3, R25, 0x1f, RZ ;  /* 0x0000001f19037819 */ /* 0x000fe400000006ff */
[----:B------:R-:W-:Y:S02]  /*5770*/  LEA R28, R27, UR7, 0x4 ;  /* 0x000000071b1c7c11 */ /* 0x000fe4000f8e20ff */
[----:B--2---:R-:W2:Y:S02]  /*5780*/  SYNCS.PHASECHK.TRANS64.TRYWAIT P0, [R0+URZ+0x270], R3 ;  /* 0x00027003000075a7 */ /* 0x004ea400080011ff */
[----:B--2---:R-:W-:Y:S05]  /*5790*/  @!P0 BRA `(.L_x_118) ;  /* 0x0000004400988947 */ /* 0x004fea0003800000 */
.L_x_257:
[----:B------:R-:W-:Y:S01]  /*57a0*/  ISETP.GE.AND P0, PT, R26, 0x1, PT ;  /* 0x000000011a00780c */ /* 0x000fe20003f06270 */
[----:B------:R-:W4:Y:S01]  /*57b0*/  LDS.128 R28, [R28+0x300] ;  /* 0x000300001c1c7984 */ /* 0x000f220000000c00 */
[----:B--2---:R-:W-:Y:S01]  /*57c0*/  VIADD R0, R0, 0x280 ;  /* 0x0000028000007836 */ /* 0x004fe20000000000 */
[----:B------:R-:W-:Y:S01]  /*57d0*/  @!PT LDS RZ, [RZ] ;  /* 0x00000000fffff984 */ /* 0x000fe20000000800 */
[----:B------:R-:W-:Y:S01]  /*57e0*/  @!PT LDS RZ, [RZ] ;  /* 0x00000000fffff984 */ /* 0x000fe20000000800 */
[----:B------:R-:W-:Y:S01]  /*57f0*/  @!PT LDS RZ, [RZ] ;  /* 0x00000000fffff984 */ /* 0x000fe20000000800 */
[----:B------:R-:W-:Y:S01]  /*5800*/  @!PT LDS RZ, [RZ] ;  /* 0x00000000fffff984 */ /* 0x000fe20000000800 */
[----:B------:R2:W-:Y:S06]  /*5810*/  MEMBAR.ALL.CTA ;  /* 0x0000000000007992 */ /* 0x0005ec0000008000 */
[----:B--2---:R-:W2:Y:S01]  /*5820*/  FENCE.VIEW.ASYNC.S ;  /* 0x00000000000073c6 */ /* 0x004ea20000000000 */
[----:B------:R-:W-:Y:S04]  /*5830*/  PRMT R0, RZ, 0x654, R0 ;  /* 0x00000654ff007816 */ /* 0x000fe80000000000 */
[----:B--2---:R2:W-:Y:S01]  /*5840*/  SYNCS.ARRIVE.TRANS64.RED.A1T0 RZ, [R0+URZ], RZ ;  /* 0x000000ff00ff79a7 */ /* 0x0045e200081004ff */
[----:B----4-:R-:W-:Y:S11]  /*5850*/  LOP3.LUT P3, RZ, R30, 0x1, RZ, 0xc0, !PT ;  /* 0x000000011eff7812 */ /* 0x010ff6000786c0ff */
[----:B------:R-:W-:Y:S02]  /*5860*/  @!UPT UIADD3 URZ, UPT, UPT, URZ, URZ, URZ ;  /* 0x000000fffffff290 */ /* 0x000fe4000fffe0ff */
[----:B------:R-:W-:Y:S02]  /*5870*/  @P3 MOV R13, R28 ;  /* 0x0000001c000d3202 */ /* 0x000fe40000000f00 */
[----:B------:R-:W-:Y:S01]  /*5880*/  @P3 LOP3.LUT R8, R29, 0xffff, RZ, 0xc0, !PT ;  /* 0x0000ffff1d083812 */ /* 0x000fe200078ec0ff */
[----:B--2---:R-:W-:Y:S06]  /*5890*/  @!P0 BRA `(.L_x_119) ;  /* 0x0000000000a48947 */ /* 0x004fec0003800000 */
[----:B-1----:R-:W-:Y:S01]  /*58a0*/  IMAD.HI.U32 R37, R22, R7, RZ ;  /* 0x0000000716257227 */ /* 0x002fe200078e00ff */
[----:B------:R-:W-:Y:S02]  /*58b0*/  ISETP.NE.AND P0, PT, R6, 0x1, PT ;  /* 0x000000010600780c */ /* 0x000fe40003f05270 */
[----:B------:R-:W-:Y:S01]  /*58c0*/  ISETP.NE.AND P2, PT, R26, 0x1, PT ;  /* 0x000000011a00780c */ /* 0x000fe20003f45270 */
[----:B---3--:R-:W-:Y:S01]  /*58d0*/  IMAD.HI.U32 R36, R19, R16, RZ ;  /* 0x0000001013247227 */ /* 0x008fe200078e00ff */
[----:B------:R-:W-:Y:S02]  /*58e0*/  SHF.R.U32.HI R37, RZ, R18, R37 ;  /* 0x00000012ff257219 */ /* 0x000fe40000011625 */
[----:B------:R-:W-:Y:S01]  /*58f0*/  ISETP.NE.AND P4, PT, R2, 0x1, PT ;  /* 0x000000010200780c */ /* 0x000fe20003f85270 */
[----:B------:R-:W-:Y:S01]  /*5900*/  IMAD.HI.U32 R38, R13, R16, RZ ;  /* 0x000000100d267227 */ /* 0x000fe200078e00ff */
[----:B------:R-:W-:Y:S02]  /*5910*/  SHF.R.U32.HI R36, RZ, R17, R36 ;  /* 0x00000011ff247219 */ /* 0x000fe40000011624 */
[----:B------:R-:W-:Y:S01]  /*5920*/  SEL R3, R22, R37, !P0 ;  /* 0x0000002516037207 */ /* 0x000fe20004000000 */
[C---:B------:R-:W-:Y:S01]  /*5930*/  IMAD.HI.U32 R37, R8.reuse, R7, RZ ;  /* 0x0000000708257227 */ /* 0x040fe200078e00ff */
[----:B------:R-:W-:Y:S02]  /*5940*/  SEL R11, R19, R36, !P4 ;  /* 0x00000024130b7207 */ /* 0x000fe40006000000 */
[----:B------:R-:W-:Y:S01]  /*5950*/  SHF.R.U32.HI R38, RZ, R17, R38 ;  /* 0x00000011ff267219 */ /* 0x000fe20000011626 */
[----:B------:R-:W-:Y:S01]  /*5960*/  IMAD.HI.U32 R40, R3, R4, RZ ;  /* 0x0000000403287227 */ /* 0x000fe200078e00ff */
[----:B------:R-:W-:Y:S03]  /*5970*/  SHF.R.U32.HI R37, RZ, R18, R37 ;  /* 0x00000012ff257219 */ /* 0x000fe60000011625 */
[----:B------:R-:W-:Y:S01]  /*5980*/  IMAD.HI.U32 R36, R11, R4, RZ ;  /* 0x000000040b247227 */ /* 0x000fe200078e00ff */
[----:B------:R-:W-:Y:S02]  /*5990*/  @P2 SHF.R.U32.HI R3, RZ, R5, R40 ;  /* 0x00000005ff032219 */ /* 0x000fe40000011628 */
[----:B------:R-:W-:Y:S02]  /*59a0*/  SEL R9, R8, R37, !P0 ;  /* 0x0000002508097207 */ /* 0x000fe40004000000 */
[----:B------:R-:W-:Y:S01]  /*59b0*/  @P2 SHF.R.U32.HI R11, RZ, R5, R36 ;  /* 0x00000005ff0b2219 */ /* 0x000fe20000011624 */
[C---:B------:R-:W-:Y:S01]  /*59c0*/  IMAD R10, R26.reuse, R3, RZ ;  /* 0x000000031a0a7224 */ /* 0x040fe200078e02ff */
[----:B------:R-:W-:Y:S01]  /*59d0*/  SEL R3, R13, R38, !P4 ;  /* 0x000000260d037207 */ /* 0x000fe20006000000 */
[C---:B------:R-:W-:Y:S03]  /*59e0*/  IMAD.HI.U32 R14, R9.reuse, R4, RZ ;  /* 0x00000004090e7227 */ /* 0x040fe600078e00ff */
[----:B------:R-:W-:Y:S01]  /*59f0*/  ISETP.GE.AND P0, PT, R9, R10, PT ;  /* 0x0000000a0900720c */ /* 0x000fe20003f06270 */
[C---:B------:R-:W-:Y:S01]  /*5a00*/  IMAD R12, R26.reuse, R11, RZ ;  /* 0x0000000b1a0c7224 */ /* 0x040fe200078e02ff */
[-C--:B------:R-:W-:Y:S04]  /*5a10*/  SHF.R.U32.HI R14, RZ, R5.reuse, R14 ;  /* 0x00000005ff0e7219 */ /* 0x080fe8000001160e */
[----:B------:R-:W-:Y:S02]  /*5a20*/  ISETP.GE.OR P0, PT, R3, R12, P0 ;  /* 0x0000000c0300720c */ /* 0x000fe40000706670 */
[----:B------:R-:W-:Y:S05]  /*5a30*/  SEL R15, R9, R14, !P2 ;  /* 0x0000000e090f7207 */ /* 0x000fea0005000000 */
[----:B------:R-:W-:Y:S04]  /*5a40*/  IMAD.MOV R14, RZ, RZ, -R15 ;  /* 0x000000ffff0e7224 */ /* 0x000fe800078e0a0f */
[----:B------:R-:W-:Y:S02]  /*5a50*/  IMAD R14, R26, R14, R9 ;  /* 0x0000000e1a0e7224 */ /* 0x000fe400078e0209 */
[C---:B------:R-:W-:Y:S05]  /*5a60*/  @!P0 IMAD.HI.U32 R10, R3.reuse, R4, RZ ;  /* 0x00000004030a8227 */ /* 0x040fea00078e00ff */
[----:B------:R-:W-:Y:S04]  /*5a70*/  @!P0 SHF.R.U32.HI R10, RZ, R5, R10 ;  /* 0x00000005ff0a8219 */ /* 0x000fe8000001160a */
[----:B------:R-:W-:Y:S01]  /*5a80*/  @!P0 SEL R0, R3, R10, !P2 ;  /* 0x0000000a03008207 */ /* 0x000fe20005000000 */
[----:B------:R-:W-:Y:S03]  /*5a90*/  IMAD.MOV R10, RZ, RZ, -R3 ;  /* 0x000000ffff0a7224 */ /* 0x000fe600078e0a03 */
[----:B------:R-:W-:Y:S01]  /*5aa0*/  @!P0 IADD3 R15, PT, PT, R15, -R0, RZ ;  /* 0x800000000f0f8210 */ /* 0x000fe20007ffe0ff */
[----:B------:R-:W-:Y:S01]  /*5ab0*/  @!P0 IMAD R0, R11, R14, R0 ;  /* 0x0000000e0b008224 */ /* 0x000fe200078e0200 */
[----:B------:R-:W-:Y:S01]  /*5ac0*/  IADD3 R11, PT, PT, -R9, RZ, RZ ;  /* 0x000000ff090b7210 */ /* 0x000fe20007ffe1ff */
[----:B------:R-:W-:Y:S02]  /*5ad0*/  IMAD R13, R2, R10, R13 ;  /* 0x0000000a020d7224 */ /* 0x000fe400078e020d */
[----:B------:R-:W-:Y:S02]  /*5ae0*/  @!P0 IMAD R9, R15, R26, R3 ;  /* 0x0000001a0f098224 */ /* 0x000fe400078e0203 */
[----:B------:R-:W-:Y:S02]  /*5af0*/  @!P0 IMAD.MOV.U32 R3, RZ, RZ, R0 ;  /* 0x000000ffff038224 */ /* 0x000fe400078e0000 */
[----:B------:R-:W-:Y:S02]  /*5b00*/  IMAD R8, R6, R11, R8 ;  /* 0x0000000b06087224 */ /* 0x000fe400078e0208 */
[----:B------:R-:W-:Y:S02]  /*5b10*/  IMAD R13, R3, R2, R13 ;  /* 0x00000002030d7224 */ /* 0x000fe400078e020d */
[----:B------:R-:W-:Y:S02]  /*5b20*/  IMAD R8, R9, R6, R8 ;  /* 0x0000000609087224 */ /* 0x000fe400078e0208 */
.L_x_119:
[----:B------:R-:W-:Y:S05]  /*5b30*/  BRA.U UP1, `(.L_x_120) ;  /* 0x0000000101107547 */ /* 0x000fea000b800000 */
[----:B------:R-:W-:Y:S04]  /*5b40*/  MOV R0, UR6 ;  /* 0x0000000600007c02 */ /* 0x000fe80008000f00 */
[----:B------:R-:W-:Y:S04]  /*5b50*/  SHF.L.U32 R3, R0, 0x1f, RZ ;  /* 0x0000001f00037819 */ /* 0x000fe800000006ff */
[----:B------:R-:W2:Y:S02]  /*5b60*/  SYNCS.PHASECHK.TRANS64.TRYWAIT P0, [UR7+0x268], R3 ;  /* 0x00026803ff0075a7 */ /* 0x000ea40008001107 */
[----:B--2---:R-:W-:Y:S05]  /*5b70*/  @!P0 BRA `(.L_x_121) ;  /* 0x0000004000b48947 */ /* 0x004fea0003800000 */
.L_x_120:
[----:B------:R-:W-:Y:S02]  /*5b80*/  R2UR UR27, R21 ;  /* 0x00000000151b72ca */ /* 0x000fe400000e0000 */
[----:B------:R-:W-:Y:S02]  /*5b90*/  R2UR UR26, R20 ;  /* 0x00000000141a72ca */ /* 0x000fe400000e0000 */
[----:B------:R-:W-:Y:S04]  /*5ba0*/  ISETP.NE.U32.AND P2, PT, RZ, UR4, PT ;  /* 0x00000004ff007c0c */ /* 0x000fe8000bf45070 */
[----:B------:R-:W-:Y:S05]  /*5bb0*/  ISETP.NE.AND.EX P2, PT, RZ, UR5, PT, P2 ;  /* 0x00000005ff007c0c */ /* 0x000fea000bf45320 */
[----:B------:R-:W-:Y:S02]  /*5bc0*/  USHF.L.U32 UR27, UR27, 0x6, URZ ;  /* 0x000000061b1b7899 */ /* 0x000fe400080006ff */
[----:B------:R-:W-:Y:S01]  /*5bd0*/  USHF.L.U32 UR26, UR26, 0x6, URZ ;  /* 0x000000061a1a7899 */ /* 0x000fe200080006ff */
[----:B------:R-:W-:Y:S11]  /*5be0*/  BRA.U !UP5, `(.L_x_122) ;  /* 0x000000010d347547 */ /* 0x000ff6000b800000 */
[----:B------:R-:W-:Y:S01]  /*5bf0*/  UPLOP3.LUT UP0, UPT, UPT, UPT, UP4, 0x80, 0x8 ;  /* 0x000000000008789c */ /* 0x000fe20003f0f040 */
[----:B--2---:R-:W-:Y:S02]  /*5c00*/  HFMA2 R0, -RZ, RZ, 0, 5.9604644775390625e-08 ;  /* 0x00000001ff007431 */ /* 0x004fe400000001ff */
[----:B------:R-:W-:Y:S03]  /*5c10*/  IMAD.MOV.U32 R59, RZ, RZ, 0x1 ;  /* 0x00000001ff3b7424 */ /* 0x000fe600078e00ff */
[----:B------:R-:W-:Y:S05]  /*5c20*/  PLOP3.LUT P0, PT, PT, PT, UP0, 0x80, 0x8 ;  /* 0x000000000008781c */ /* 0x000fea0003f0f008 */
[----:B------:R-:W2:Y:S01]  /*5c30*/  @UP0 LDCU.64 UR10, c[0x0][0x888] ;  /* 0x00011100ff0a07ac */ /* 0x000ea20008000a00 */
[----:B------:R-:W-:Y:S07]  /*5c40*/  @UP0 UIMAD UR8, UR36, UR4, URZ ;  /* 0x00000004240802a4 */ /* 0x000fee000f8e02ff */
[----:B------:R-:W-:Y:S01]  /*5c50*/  @!P0 PRMT R59, R0, 0x7610, R59 ;  /* 0x00007610003b8816 */ /* 0x000fe2000000003b */
[----:B--2---:R-:W-:Y:S03]  /*5c60*/  @UP0 UIMAD.WIDE UR10, UR8, 0x4, UR10 ;  /* 0x00000004080a08a5 */ /* 0x004fe6000f8e020a */
[----:B------:R-:W2:Y:S03]  /*5c70*/  @!UP0 LDCU UR8, c[0x0][0x880] ;  /* 0x00011000ff0887ac */ /* 0x000ea60008000800 */
[----:B------:R-:W-:Y:S01]  /*5c80*/  IMAD.U32 R10, RZ, RZ, UR10 ;  /* 0x0000000aff0a7e24 */ /* 0x000fe2000f8e00ff */
[----:B------:R-:W-:Y:S05]  /*5c90*/  MOV R11, UR11 ;  /* 0x0000000b000b7c02 */ /* 0x000fea0008000f00 */
[----:B------:R4:W5:Y:S02]  /*5ca0*/  @P0 LDG.E R35, desc[UR46][R10.64] ;  /* 0x0000002e0a230981 */ /* 0x000964000c1e1900 */
[----:B--2-4-:R-:W-:Y:S07]  /*5cb0*/  @!P0 IMAD.U32 R35, RZ, RZ, UR8 ;  /* 0x00000008ff238e24 */ /* 0x014fee000f8e00ff */
.L_x_122:
[----:B-----5:R-:W-:Y:S01]  /*5cc0*/  @!P2 FSETP.EQ.AND P0, PT, R35, RZ, PT ;  /* 0x000000ff2300a20b */ /* 0x020fe20003f02000 */
[----:B------:R-:W-:Y:S01]  /*5cd0*/  @!UPT UIADD3 URZ, UPT, UPT, URZ, URZ, URZ ;  /* 0x000000fffffff290 */ /* 0x000fe2000fffe0ff */
[----:B------:R-:W-:Y:S11]  /*5ce0*/  @!P2 BRA `(.L_x_123) ;  /* 0x000000000014a947 */ /* 0x000ff60003800000 */
[----:B------:R-:W-:Y:S02]  /*5cf0*/  LOP3.LUT P2, RZ, R59, 0xff, RZ, 0xc0, !PT ;  /* 0x000000ff3bff7812 */ /* 0x000fe4000784c0ff */
[----:B------:R-:W-:Y:S04]  /*5d00*/  PLOP3.LUT P0, PT, PT, PT, UP0, 0x80, 0x8 ;  /* 0x000000000008781c */ /* 0x000fe80003f0f008 */
[----:B------:R-:W-:Y:S07]  /*5d10*/  PLOP3.LUT P0, PT, P0, PT, PT, 0x8, 0x80 ;  /* 0x000000000080781c */ /* 0x000fee000070e170 */
[----:B------:R-:W-:Y:S11]  /*5d20*/  @P2 FSETP.EQ.AND P0, PT, R35, RZ, PT ;  /* 0x000000ff2300220b */ /* 0x000ff60003f02000 */
[----:B------:R-:W-:Y:S02]  /*5d30*/  @!UPT UIADD3 URZ, UPT, UPT, URZ, URZ, URZ ;  /* 0x000000fffffff290 */ /* 0x000fe4000fffe0ff */
.L_x_123:
[----:B------:R-:W-:Y:S01]  /*5d40*/  ULEA UR15, UR13, UR7, 0x3 ;  /* 0x000000070d0f7291 */ /* 0x000fe2000f8e18ff */
[----:B--2---:R-:W-:Y:S02]  /*5d50*/  SHF.L.U32 R3, R34, 0x1f, RZ ;  /* 0x0000001f22037819 */ /* 0x004fe400000006ff */
[----:B------:R-:W-:Y:S04]  /*5d60*/  ELECT P4, URZ, PT ;  /* 0x0000000000ff782f */ /* 0x000fe80003880000 */
[----:B------:R-:W-:Y:S02]  /*5d70*/  PLOP3.LUT P4, PT, P0, P4, PT, 0xf2, 0x2f ;  /* 0x00000000002f781c */ /* 0x000fe40000789e72 */
[----:B------:R-:W2:Y:S11]  /*5d80*/  SYNCS.PHASECHK.TRANS64.TRYWAIT P2, [UR15+0x248], R3 ;  /* 0x00024803ff0075a7 */ /* 0x000eb6000804110f */
[----:B-1----:R-:W-:Y:S05]  /*5d90*/  @!P4 IADD3 R20, P0, PT, R32, 0x580, RZ ;  /* 0x000005802014c810 */ /* 0x002fea0007f1e0ff */
[----:B------:R-:W-:Y:S01]  /*5da0*/  @!P4 IMAD.X R12, RZ, RZ, R33, P0 ;  /* 0x000000ffff0cc224 */ /* 0x000fe200000e0621 */
[----:B--2---:R-:W-:Y:S07]  /*5db0*/  @!P2 BRA `(.L_x_124) ;  /* 0x00000040003ca947 */ /* 0x004fee0003800000 */
.L_x_260:
[----:B------:R-:W2:Y:S01]  /*5dc0*/  LDC.64 R14, c[0x0][0xb10] ;  /* 0x0002c400ff0e7b82 */ /* 0x000ea20000000a00 */
[----:B------:R-:W-:Y:S01]  /*5dd0*/  @!P4 R2UR UR8, R12 ;  /* 0x000000000c08c2ca */ /* 0x000fe200000e0000 */
[----:B------:R-:W-:Y:S01]  /*5de0*/  VOTEU.ALL UP3, P4 ;  /* 0x0000000000ff7886 */ /* 0x000fe20002060000 */
[----:B------:R-:W-:Y:S01]  /*5df0*/  @!P4 R2UR UR9, R20 ;  /* 0x000000001409c2ca */ /* 0x000fe200000e0000 */
[----:B------:R-:W-:Y:S01]  /*5e00*/  UIADD3 UR25, UPT, UPT, UR15, 0x230, URZ ;  /* 0x000002300f197890 */ /* 0x000fe2000fffe0ff */
[----:B------:R-:W-:Y:S03]  /*5e10*/  @P3 SHF.R.U32.HI R24, RZ, 0x10, R29 ;  /* 0x00000010ff183819 */ /* 0x000fe6000001161d */
[----:B------:R-:W4:Y:S01]  /*5e20*/  LDC.64 R10, c[0x0][0xb18] ;  /* 0x0002c600ff0a7b82 */ /* 0x000f220000000a00 */
[----:B------:R-:W-:Y:S01]  /*5e30*/  UIADD3 UR14, UPT, UPT, UR13, 0x1, URZ ;  /* 0x000000010d0e7890 */ /* 0x000fe2000fffe0ff */
[----:B------:R-:W-:Y:S01]  /*5e40*/  VIADD R27, R27, 0x1 ;  /* 0x000000011b1b7836 */ /* 0x000fe20000000000 */
[----:B------:R-:W-:Y:S01]  /*5e50*/  VOTEU.ALL UP2, P4 ;  /* 0x0000000000ff7886 */ /* 0x000fe20002040000 */
[----:B------:R-:W-:Y:S01]  /*5e60*/  UMOV UR18, 0x0 ;  /* 0x0000000000127882 */ /* 0x000fe20000000000 */
[----:B------:R-:W-:Y:S03]  /*5e70*/  UISETP.NE.AND UP6, UPT, UR14, 0x3, UPT ;  /* 0x000000030e00788c */ /* 0x000fe6000bfc5270 */
[----:B-1----:R-:W1:Y:S01]  /*5e80*/  @!P1 LDC R0, c[0x0][0xb20] ;  /* 0x0002c800ff009b82 */ /* 0x002e620000000800 */
[----:B------:R-:W-:Y:S01]  /*5e90*/  UMOV UR19, 0x10000000 ;  /* 0x1000000000137882 */ /* 0x000fe20000000000 */
[----:B------:R-:W-:Y:S01]  /*5ea0*/  IMAD.U32 R21, RZ, RZ, UR8 ;  /* 0x00000008ff157e24 */ /* 0x000fe2000f8e00ff */
[----:B------:R-:W-:Y:S05]  /*5eb0*/  @!UP3 ULEA UR8, UR13, UR7, 0xc ;  /* 0x000000070d08b291 */ /* 0x000fea000f8e60ff */
[----:B------:R-:W5:Y:S01]  /*5ec0*/  @!P1 LDC R3, c[0x0][0xb0c] ;  /* 0x0002c300ff039b82 */ /* 0x000f620000000800 */
[----:B------:R-:W-:Y:S01]  /*5ed0*/  IMAD.U32 R20, RZ, RZ, UR9 ;  /* 0x00000009ff147e24 */ /* 0x000fe2000f8e00ff */
[----:B------:R-:W-:Y:S01]  /*5ee0*/  UMOV UR28, UR36 ;  /* 0x00000024001c7c82 */ /* 0x000fe20008000000 */
[----:B------:R-:W-:Y:S01]  /*5ef0*/  @!P4 R2UR UR21, R21 ;  /* 0x000000001515c2ca */ /* 0x000fe200000e0000 */
[----:B------:R-:W-:Y:S02]  /*5f00*/  @!UP3 UIADD3 UR24, UPT, UPT, UR8, 0x400, URZ ;  /* 0x000004000818b890 */ /* 0x000fe4000fffe0ff */
[----:B------:R-:W-:Y:S01]  /*5f10*/  @!P4 R2UR UR20, R20 ;  /* 0x000000001414c2ca */ /* 0x000fe200000e0000 */
[----:B------:R-:W-:Y:S01]  /*5f20*/  @!UP3 UIADD3 UR10, UPT, UPT, UR26, 0x20, URZ ;  /* 0x000000201a0ab890 */ /* 0x000fe2000fffe0ff */
[----:B------:R-:W-:Y:S01]  /*5f30*/  @!P4 IMAD.MOV.U32 R20, RZ, RZ, 0x1000 ;  /* 0x00001000ff14c424 */ /* 0x000fe200078e00ff */
[----:B------:R-:W-:Y:S02]  /*5f40*/  @!UP3 UIADD3 UR8, UPT, UPT, UR8, 0xc00, URZ ;  /* 0x00000c000808b890 */ /* 0x000fe4000fffe0ff */
[----:B------:R-:W-:Y:S01]  /*5f50*/  USEL UR9, URZ, 0x1, UP6 ;  /* 0x00000001ff097887 */ /* 0x000fe2000b000000 */
[----:B------:R-:W-:Y:S01]  /*5f60*/  VOTEU.ALL UP1, P4 ;  /* 0x0000000000ff7886 */ /* 0x000fe20002020000 */
[----:B------:R-:W-:Y:S01]  /*5f70*/  UMOV UR11, UR27 ;  /* 0x0000001b000b7c82 */ /* 0x000fe20008000000 */
[----:B------:R-:W-:Y:S01]  /*5f80*/  UMOV UR12, UR36 ;  /* 0x00000024000c7c82 */ /* 0x000fe20008000000 */
[----:B------:R-:W-:Y:S02]  /*5f90*/  UPRMT UR16, UR37, 0x654, UR25 ;  /* 0x0000065425107896 */ /* 0x000fe40008000019 */
[----:B------:R-:W-:Y:S01]  /*5fa0*/  LOP3.LUT R34, R34, UR9, RZ, 0x3c, !PT ;  /* 0x0000000922227c12 */ /* 0x000fe2000f8e3cff */
[----:B------:R-:W-:Y:S01]  /*5fb0*/  UMOV UR9, UR25 ;  /* 0x0000001900097c82 */ /* 0x000fe20008000000 */
[----:B------:R1:W-:Y:S01]  /*5fc0*/  @!UP2 UTMALDG.3D [UR24], [UR20], desc[UR18] ;  /* 0x000012181400a5b4 */ /* 0x0003e20008011000 */
[----:B------:R-:W-:Y:S01]  /*5fd0*/  USEL UR14, UR14, URZ, UP6 ;  /* 0x000000ff0e0e7287 */ /* 0x000fe2000b000000 */
[----:B------:R-:W-:Y:S03]  /*5fe0*/  SHF.L.U32 R12, R34, 0x1f, RZ ;  /* 0x0000001f220c7819 */ /* 0x000fe600000006ff */
[----:B------:R-:W-:Y:S01]  /*5ff0*/  ULEA UR13, UR14, UR7, 0x3 ;  /* 0x000000070e0d7291 */ /* 0x000fe2000f8e18ff */
[----:B--2---:R-:W-:Y:S01]  /*6000*/  @!P1 IMAD.HI.U32 R14, R13, R14, RZ ;  /* 0x0000000e0d0e9227 */ /* 0x004fe200078e00ff */
[----:B----4-:R-:W-:Y:S01]  /*6010*/  @!P1 ISETP.NE.AND P0, PT, R10, 0x1, PT ;  /* 0x000000010a00980c */ /* 0x010fe20003f05270 */
[----:B------:R2:W-:Y:S01]  /*6020*/  @!UP1 UTMALDG.3D [UR8], [UR20], desc[UR18] ;  /* 0x00001208140095b4 */ /* 0x0005e20008011000 */
[----:B------:R2:W-:Y:S01]  /*6030*/  @!P4 SYNCS.ARRIVE.TRANS64.RED.A0TR RZ, [UR15+0x230], R20 ;  /* 0x00023014ffffc9a7 */ /* 0x0005e2000830040f */
[C---:B------:R-:W-:Y:S01]  /*6040*/  @!P1 IMAD.HI.U32 R11, R8.reuse, R11, RZ ;  /* 0x0000000b080b9227 */ /* 0x040fe200078e00ff */
[----:B------:R-:W-:Y:S02]  /*6050*/  @!P1 SHF.R.U32.HI R14, RZ, R15, R14 ;  /* 0x0000000fff0e9219 */ /* 0x000fe4000001160e */
[----:B-----5:R-:W-:Y:S02]  /*6060*/  @!P1 ISETP.NE.AND P2, PT, R3, 0x1, PT ;  /* 0x000000010300980c */ /* 0x020fe40003f45270 */
[----:B-1----:R-:W-:Y:S02]  /*6070*/  @!P1 SHF.R.U32.HI R9, RZ, R0, R11 ;  /* 0x00000000ff099219 */ /* 0x002fe4000001160b */
[----:B------:R-:W-:Y:S02]  /*6080*/  @!P1 SEL R14, R13, R14, !P2 ;  /* 0x0000000e0d0e9207 */ /* 0x000fe40005000000 */
[----:B------:R-:W-:Y:S05]  /*6090*/  @!P1 SEL R9, R8, R9, !P0 ;  /* 0x0000000908099207 */ /* 0x000fea0004000000 */
[----:B------:R-:W-:Y:S01]  /*60a0*/  @!P1 IMAD.IADD R0, R9, 0x1, -R14 ;  /* 0x0000000109009824 */ /* 0x000fe200078e0a0e */
[----:B------:R-:W-:Y:S01]  /*60b0*/  SYNCS.ARRIVE.TRANS64.RED.A1T0 RZ, [UR16], RZ ;  /* 0x000000ffffff79a7 */ /* 0x000fe20008100410 */
[----:B------:R-:W-:Y:S02]  /*60c0*/  @!P1 IMAD.IADD R9, R14, 0x1, -R9 ;  /* 0x000000010e099824 */ /* 0x000fe400078e0a09 */
[----:B------:R-:W-:Y:S02]  /*60d0*/  @!P1 IMAD R13, R0, R3, R13 ;  /* 0x00000003000d9224 */ /* 0x000fe400078e020d */
[----:B------:R-:W-:Y:S01]  /*60e0*/  @!P1 IMAD R8, R9, R10, R8 ;  /* 0x0000000a09089224 */ /* 0x000fe200078e0208 */
[----:B------:R-:W1:Y:S02]  /*60f0*/  SYNCS.PHASECHK.TRANS64.TRYWAIT P5, [UR13+0x248], R12 ;  /* 0x0002480cff0075a7 */ /* 0x000e6400080a110d */
[----:B-12---:R-:W-:Y:S05]  /*6100*/  @!P5 BRA `(.L_x_125) ;  /* 0x0000003c0080d947 */ /* 0x006fea0003800000 */
.L_x_262:
[----:B------:R-:W-:Y:S01]  /*6110*/  UIADD3 UR17, UPT, UPT, UR13, 0x230, URZ ;  /* 0x000002300d117890 */ /* 0x000fe2000fffe0ff */
[----:B-1----:R-:W-:Y:S01]  /*6120*/  @!P4 IADD3 R3, P0, PT, R32, 0x580, RZ ;  /* 0x000005802003c810 */ /* 0x002fe20007f1e0ff */
[----:B------:R-:W-:Y:S01]  /*6130*/  VOTEU.ALL UP2, P4 ;  /* 0x0000000000ff7886 */ /* 0x000fe20002040000 */
[----:B------:R-:W-:Y:S01]  /*6140*/  UMOV UR22, 0x0 ;  /* 0x0000000000167882 */ /* 0x000fe20000000000 */
[----:B------:R-:W-:Y:S01]  /*6150*/  UPRMT UR15, UR37, 0x654, UR17 ;  /* 0x00000654250f7896 */ /* 0x000fe20008000011 */
[----:B------:R-:W-:Y:S01]  /*6160*/  @!P4 R2UR UR9, R3 ;  /* 0x000000000309c2ca */ /* 0x000fe200000e0000 */
[----:B------:R-:W-:Y:S01]  /*6170*/  @!P4 IMAD.X R0, RZ, RZ, R33, P0 ;  /* 0x000000ffff00c224 */ /* 0x000fe200000e0621 */
[----:B------:R-:W-:Y:S01]  /*6180*/  UMOV UR23, 0x10000000 ;  /* 0x1000000000177882 */ /* 0x000fe20000000000 */
[----:B------:R-:W-:Y:S01]  /*6190*/  UMOV UR19, UR27 ;  /* 0x0000001b00137c82 */ /* 0x000fe20008000000 */
[----:B------:R-:W-:Y:S01]  /*61a0*/  UMOV UR20, UR36 ;  /* 0x0000002400147c82 */ /* 0x000fe20008000000 */
[----:B------:R-:W-:Y:S01]  /*61b0*/  UMOV UR11, UR27 ;  /* 0x0000001b000b7c82 */ /* 0x000fe20008000000 */
[----:B------:R-:W-:Y:S01]  /*61c0*/  @!P4 R2UR UR8, R0 ;  /* 0x000000000008c2ca */ /* 0x000fe200000e0000 */
[----:B------:R-:W-:Y:S01]  /*61d0*/  UMOV UR12, UR36 ;  /* 0x00000024000c7c82 */ /* 0x000fe20008000000 */
[----:B------:R-:W-:Y:S01]  /*61e0*/  VOTEU.ALL UP1, P4 ;  /* 0x0000000000ff7886 */ /* 0x000fe20002020000 */
[----:B------:R-:W-:Y:S01]  /*61f0*/  @P3 R2UR UR36, R24 ;  /* 0x00000000182432ca */ /* 0x000fe200000e0000 */
[----:B------:R-:W-:Y:S01]  /*6200*/  IMAD.IADD R20, R8, 0x1, R58 ;  /* 0x0000000108147824 */ /* 0x000fe200078e023a */
[----:B------:R-:W-:Y:S01]  /*6210*/  ISETP.NE.AND P0, PT, R27, 0x2, PT ;  /* 0x000000021b00780c */ /* 0x000fe20003f05270 */
[----:B------:R-:W-:Y:S01]  /*6220*/  IMAD.IADD R21, R13, 0x1, R60 ;  /* 0x000000010d157824 */ /* 0x000fe200078e023c */
[----:B------:R-:W-:Y:S01]  /*6230*/  @!UP1 UIADD3 UR18, UPT, UPT, UR26, 0x10, URZ ;  /* 0x000000101a129890 */ /* 0x000fe2000fffe0ff */
[----:B------:R-:W-:Y:S01]  /*6240*/  IMAD.U32 R10, RZ, RZ, UR9 ;  /* 0x00000009ff0a7e24 */ /* 0x000fe2000f8e00ff */
[----:B------:R-:W-:Y:S01]  /*6250*/  @!UP1 UIADD3 UR10, UPT, UPT, UR26, 0x30, URZ ;  /* 0x000000301a0a9890 */ /* 0x000fe2000fffe0ff */
[----:B------:R-:W-:Y:S01]  /*6260*/  SEL R0, RZ, 0x1, P0 ;  /* 0x00000001ff007807 */ /* 0x000fe20000000000 */
[----:B------:R-:W-:Y:S01]  /*6270*/  UMOV UR9, UR17 ;  /* 0x0000001100097c82 */ /* 0x000fe20008000000 */
[----:B------:R-:W-:Y:S01]  /*6280*/  SEL R27, R27, RZ, P0 ;  /* 0x000000ff1b1b7207 */ /* 0x000fe20000000000 */
[----:B------:R-:W-:Y:S01]  /*6290*/  IMAD.U32 R11, RZ, RZ, UR8 ;  /* 0x00000008ff0b7e24 */ /* 0x000fe2000f8e00ff */
[----:B------:R-:W-:Y:S01]  /*62a0*/  @!P4 R2UR UR24, R10 ;  /* 0x000000000a18c2ca */ /* 0x000fe200000e0000 */
[----:B------:R-:W-:Y:S01]  /*62b0*/  @!UP1 ULEA UR8, UR14, UR7, 0xc ;  /* 0x000000070e089291 */ /* 0x000fe2000f8e60ff */
[----:B------:R-:W-:Y:S02]  /*62c0*/  LOP3.LUT R25, R25, R0, RZ, 0x3c, !PT ;  /* 0x0000000019197212 */ /* 0x000fe400078e3cff */
[----:B------:R-:W-:Y:S01]  /*62d0*/  @!P4 R2UR UR25, R11 ;  /* 0x000000000b19c2ca */ /* 0x000fe200000e0000 */
[----:B------:R-:W-:Y:S02]  /*62e0*/  @!UP1 UIADD3 UR16, UPT, UPT, UR8, 0x400, URZ ;  /* 0x0000040008109890 */ /* 0x000fe4000fffe0ff */
[----:B------:R-:W-:Y:S01]  /*62f0*/  @!UP1 UIADD3 UR8, UPT, UPT, UR8, 0xc00, URZ ;  /* 0x00000c0008089890 */ /* 0x000fe2000fffe0ff */
[----:B------:R-:W-:Y:S09]  /*6300*/  VOTEU.ALL UP1, P4 ;  /* 0x0000000000ff7886 */ /* 0x000ff20002020000 */
[----:B------:R2:W-:Y:S01]  /*6310*/  @!UP2 UTMALDG.3D [UR16], [UR24], desc[UR22] ;  /* 0x000016101800a5b4 */ /* 0x0005e20008011000 */
[----:B------:R2:W-:Y:S01]  /*6320*/  @!UP1 UTMALDG.3D [UR8], [UR24], desc[UR22] ;  /* 0x00001608180095b4 */ /* 0x0005e20008011000 */
[----:B------:R2:W-:Y:S01]  /*6330*/  @!P4 SYNCS.ARRIVE.TRANS64.RED.A0TR RZ, [UR13+0x230], R23 ;  /* 0x00023017ffffc9a7 */ /* 0x0005e2000830040d */
[----:B------:R-:W-:Y:S04]  /*6340*/  UIADD3 UR13, UPT, UPT, UR14, 0x1, URZ ;  /* 0x000000010e0d7890 */ /* 0x000fe8000fffe0ff */
[----:B------:R-:W-:Y:S04]  /*6350*/  UISETP.NE.AND UP1, UPT, UR13, 0x3, UPT ;  /* 0x000000030d00788c */ /* 0x000fe8000bf25270 */
[----:B------:R-:W-:Y:S02]  /*6360*/  USEL UR14, URZ, 0x1, UP1 ;  /* 0x00000001ff0e7887 */ /* 0x000fe40008800000 */
[----:B------:R-:W-:Y:S02]  /*6370*/  USEL UR13, UR13, URZ, UP1 ;  /* 0x000000ff0d0d7287 */ /* 0x000fe40008800000 */
[----:B------:R-:W-:Y:S02]  /*6380*/  UPLOP3.LUT UP1, UPT, UPT, UPT, UPT, 0x80, 0x8 ;  /* 0x000000000008789c */ /* 0x000fe40003f2f070 */
[----:B------:R-:W-:Y:S01]  /*6390*/  LOP3.LUT R34, R34, UR14, RZ, 0x3c, !PT ;  /* 0x0000000e22227c12 */ /* 0x000fe2000f8e3cff */
[----:B------:R-:W-:Y:S01]  /*63a0*/  SYNCS.ARRIVE.TRANS64.RED.A1T0 RZ, [UR15], RZ ;  /* 0x000000ffffff79a7 */ /* 0x000fe2000810040f */
[----:B------:R-:W-:Y:S07]  /*63b0*/  @P3 BRA `(.L_x_126) ;  /* 0xfffffff000e43947 */ /* 0x000fee000383ffff */
[----:B------:R-:W-:Y:S01]  /*63c0*/  UIADD3 UR7, UPT, UPT, UR7, 0x248, URZ ;  /* 0x0000024807077890 */ /* 0x000fe2000fffe0ff */
[----:B------:R-:W-:-:S03]  /*63d0*/  SHF.L.U32 R3, R34, 0x1f, RZ ;  /* 0x0000001f22037819 */ /* 0x000fc600000006ff */
[----:B------:R-:W-:-:S09]  /*63e0*/  ULEA UR4, UR13, UR7, 0x3 ;  /* 0x000000070d047291 */ /* 0x000fd2000f8e18ff */
[----:B------:R-:W1:Y:S02]  /*63f0*/  SYNCS.PHASECHK.TRANS64.TRYWAIT P0, [UR4], R3 ;  /* 0x00000003ff0075a7 */ /* 0x000e640008001104 */
[----:B-1----:R-:W-:Y:S05]  /*6400*/  @!P0 BRA `(.L_x_127) ;  /* 0x0000003800d88947 */ /* 0x002fea0003800000 */
.L_x_264:
        /* <DEDUP_REMOVED lines=9> */
.L_x_266:
[----:B------:R-:W-:-:S04]  /*64a0*/  UIADD3 UR5, UPT, UPT, UR5, 0x1, URZ ;  /* 0x0000000105057890 */ /* 0x000fc8000fffe0ff */
[----:B------:R-:W-:-:S04]  /*64b0*/  UISETP.NE.AND UP0, UPT, UR5, 0x3, UPT ;  /* 0x000000030500788c */ /* 0x000fc8000bf05270 */
[----:B------:R-:W-:Y:S02]  /*64c0*/  USEL UR4, URZ, 0x1, UP0 ;  /* 0x00000001ff047887 */ /* 0x000fe40008000000 */
[----:B------:R-:W-:-:S04]  /*64d0*/  USEL UR5, UR5, URZ, UP0 ;  /* 0x000000ff05057287 */ /* 0x000fc80008000000 */
[----:B------:R-:W-:Y:S01]  /*64e0*/  ULEA UR5, UR5, UR7, 0x3 ;  /* 0x0000000705057291 */ /* 0x000fe2000f8e18ff */
[----:B-1----:R-:W-:-:S04]  /*64f0*/  LOP3.LUT R3, R34, UR4, RZ, 0x3c, !PT ;  /* 0x0000000422037c12 */ /* 0x002fc8000f8e3cff */
[----:B------:R-:W-:Y:S01]  /*6500*/  SHF.L.U32 R3, R3, 0x1f, RZ ;  /* 0x0000001f03037819 */ /* 0x000fe200000006ff */
[----:B------:R-:W-:-:S07]  /*6510*/  IMAD.U32 R0, RZ, RZ, UR5 ;  /* 0x00000005ff007e24 */ /* 0x000fce000f8e00ff */
.L_x_129:
[----:B-1----:R1:W4:Y:S02]  /*6520*/  SYNCS.PHASECHK.TRANS64.TRYWAIT P0, [R0+URZ], R3 ;  /* 0x00000003000075a7 */ /* 0x00232400080011ff */
[----:B----4-:R-:W-:Y:S05]  /*6530*/  @!P0 NANOSLEEP.SYNCS 0x989680 ;  /* 0x009896800000895d */ /* 0x010fea0003900000 */
[----:B------:R-:W4:Y:S02]  /*6540*/  @!P0 SYNCS.PHASECHK.TRANS64 P0, [R0+URZ], R3 ;  /* 0x00000003000085a7 */ /* 0x000f2400080010ff */
[----:B--2-4-:R-:W-:Y:S05]  /*6550*/  @P0 EXIT ;  /* 0x000000000000094d */ /* 0x014fea0003800000 */
[----:B------:R-:W-:Y:S05]  /*6560*/  BRA `(.L_x_129) ;  /* 0xfffffffc00ec7947 */ /* 0x000fea000383ffff */
.L_x_117:
[----:B------:R-:W-:-:S06]  /*6570*/  UISETP.GE.AND UP1, UPT, UR10, 0x4, UPT ;  /* 0x000000040a00788c */ /* 0x000fcc000bf26270 */
[----:B------:R-:W-:-:S13]  /*6580*/  PLOP3.LUT P0, PT, PT, PT, UP1, 0x80, 0x8 ;  /* 0x000000000008781c */ /* 0x000fda0003f0f018 */
[----:B------:R-:W-:Y:S05]  /*6590*/  @!P0 EXIT ;  /* 0x000000000000894d */ /* 0x000fea0003800000 */
[----:B------:R-:W-:Y:S01]  /*65a0*/  BAR.SYNC.DEFER_BLOCKING 0x6, 0xa0 ;  /* 0x0182800000007b1d */ /* 0x000fe20000010000 */
[----:B------:R-:W-:Y:S01]  /*65b0*/  IMAD.SHL.U32 R4, R70, 0x200000, RZ ;  /* 0x0020000046047824 */ /* 0x000fe200078e00ff */
[----:B------:R-:W-:Y:S01]  /*65c0*/  CS2R R72, SRZ ;  /* 0x0000000000487805 */ /* 0x000fe2000001ff00 */
[C---:B------:R-:W-:Y:S02]  /*65d0*/  IMAD.SHL.U32 R69, R74.reuse, 0x10, RZ ;  /* 0x000000104a457824 */ /* 0x040fe400078e00ff */
[----:B------:R-:W-:Y:S01]  /*65e0*/  IMAD.U32 R33, R74, 0x10000, RZ ;  /* 0x000100004a217824 */ /* 0x000fe200078e00ff */
[----:B------:R-:W-:Y:S02]  /*65f0*/  UMOV UR48, 0x400 ;  /* 0x0000040000307882 */ /* 0x000fe40000000000 */
[----:B------:R-:W1:Y:S01]  /*6600*/  LDC R63, c[0x0][0x370] ;  /* 0x0000dc00ff3f7b82 */ /* 0x000e620000000800 */
[----:B------:R-:W-:Y:S01]  /*6610*/  ULEA UR48, UR37, UR48, 0x18 ;  /* 0x0000003025307291 */ /* 0x000fe2000f8ec0ff */
[----:B------:R-:W-:Y:S01]  /*6620*/  LOP3.LUT R4, R4, 0x200000, RZ, 0xc0, !PT ;  /* 0x0020000004047812 */ /* 0x000fe200078ec0ff */
[----:B------:R-:W-:Y:S01]  /*6630*/  IMAD.SHL.U32 R68, R74, 0x2, RZ ;  /* 0x000000024a447824 */ /* 0x000fe200078e00ff */
[C---:B------:R-:W-:Y:S01]  /*6640*/  LOP3.LUT R5, R69.reuse, 0x40, RZ, 0xc0, !PT ;  /* 0x0000004045057812 */ /* 0x040fe200078ec0ff */
[----:B------:R-:W-:Y:S01]  /*6650*/  IMAD.SHL.U32 R3, R70, 0x200, RZ ;  /* 0x0000020046037824 */ /* 0x000fe200078e00ff */
[----:B------:R-:W-:Y:S01]  /*6660*/  LOP3.LUT R2, R69, 0x5b0, RZ, 0xc0, !PT ;  /* 0x000005b045027812 */ /* 0x000fe200078ec0ff */
[----:B------:R-:W-:Y:S01]  /*6670*/  IMAD.MOV.U32 R30, RZ, RZ, RZ ;  /* 0x000000ffff1e7224 */ /* 0x000fe200078e00ff */
[----:B------:R-:W2:Y:S01]  /*6680*/  LDC R28, c[0x0][0xb0c] ;  /* 0x0002c300ff1c7b82 */ /* 0x000ea20000000800 */
[----:B------:R-:W-:Y:S01]  /*6690*/  LOP3.LUT R33, R4, 0x400000, R33, 0xf8, !PT ;  /* 0x0040000004217812 */ /* 0x000fe200078ef821 */
[----:B------:R-:W-:Y:S01]  /*66a0*/  IMAD.MOV.U32 R78, RZ, RZ, RZ ;  /* 0x000000ffff4e7224 */ /* 0x000fe200078e00ff */
[----:B------:R-:W-:Y:S01]  /*66b0*/  LOP3.LUT R68, R5, 0x8, R68, 0xf8, !PT ;  /* 0x0000000805447812 */ /* 0x000fe200078ef844 */
[----:B------:R-:W3:Y:S01]  /*66c0*/  LDCU.64 UR54, c[0x0][0x348] ;  /* 0x00006900ff3677ac */ /* 0x000ee20008000a00 */
[----:B------:R-:W-:-:S02]  /*66d0*/  LOP3.LUT R3, R2, 0x200, R3, 0xf8, !PT ;  /* 0x0000020002037812 */ /* 0x000fc400078ef803 */
[----:B------:R-:W-:Y:S01]  /*66e0*/  LOP3.LUT P0, RZ, R69, 0x40, RZ, 0xc0, !PT ;  /* 0x0000004045ff7812 */ /* 0x000fe2000780c0ff */
[----:B------:R-:W4:Y:S01]  /*66f0*/  LDC R61, c[0x0][0xb20] ;  /* 0x0002c800ff3d7b82 */ /* 0x000f220000000800 */
[----:B------:R-:W3:Y:S01]  /*6700*/  LDS R0, [UR48+0x320] ;  /* 0x00032030ff007984 */ /* 0x000ee20008000800 */
[----:B------:R-:W-:Y:S01]  /*6710*/  LOP3.LUT R68, R3, R68, RZ, 0xfc, !PT ;  /* 0x0000004403447212 */ /* 0x000fe200078efcff */
[----:B------:R-:W1:Y:S01]  /*6720*/  LDCU.64 UR38, c[0x0][0x888] ;  /* 0x00011100ff2677ac */ /* 0x000e620008000a00 */
[----:B------:R-:W-:Y:S01]  /*6730*/  LOP3.LUT R74, R74, 0x60, RZ, 0xc0, !PT ;  /* 0x000000604a4a7812 */ /* 0x000fe200078ec0ff */
[----:B------:R-:W1:Y:S03]  /*6740*/  LDCU.64 UR44, c[0x0][0x890] ;  /* 0x00011200ff2c77ac */ /* 0x000e660008000a00 */
[----:B------:R-:W1:Y:S01]  /*6750*/  LDC R27, c[0x0][0xb30] ;  /* 0x0002cc00ff1b7b82 */ /* 0x000e620000000800 */
[----:B------:R-:W-:Y:S01]  /*6760*/  UMOV UR51, 0x1 ;  /* 0x0000000100337882 */ /* 0x000fe20000000000 */
[----:B------:R-:W-:Y:S01]  /*6770*/  UIADD3 UR52, UPT, UPT, UR48, 0x400, URZ ;  /* 0x0000040030347890 */ /* 0x000fe2000fffe0ff */
[----:B------:R-:W-:Y:S01]  /*6780*/  UMOV UR56, URZ ;  /* 0x000000ff00387c82 */ /* 0x000fe20008000000 */
[----:B------:R-:W-:-:S04]  /*6790*/  UMOV UR50, URZ ;  /* 0x000000ff00327c82 */ /* 0x000fc80008000000 */
[----:B------:R-:W1:Y:S01]  /*67a0*/  LDC.64 R56, c[0x0][0xb10] ;  /* 0x0002c400ff387b82 */ /* 0x000e620000000a00 */
[----:B------:R-:W-:-:S07]  /*67b0*/  UMOV UR49, URZ ;  /* 0x000000ff00317c82 */ /* 0x000fce0008000000 */
[----:B------:R-:W1:Y:S08]  /*67c0*/  LDC.64 R24, c[0x0][0xb18] ;  /* 0x0002c600ff187b82 */ /* 0x000e700000000a00 */
[----:B------:R-:W1:Y:S08]  /*67d0*/  LDC.64 R22, c[0x0][0xb28] ;  /* 0x0002ca00ff167b82 */ /* 0x000e700000000a00 */
[----:B------:R-:W1:Y:S01]  /*67e0*/  LDC.64 R54, c[0x0][0x8b0] ;  /* 0x00022c00ff367b82 */ /* 0x000e620000000a00 */
[----:B---3--:R-:W-:Y:S01]  /*67f0*/  IMAD.IADD R33, R0, 0x1, R33 ;  /* 0x0000000100217824 */ /* 0x008fe200078e0221 */
[----:B------:R-:W-:-:S06]  /*6800*/  P2R R0, PR, RZ, 0x1 ;  /* 0x00000001ff007803 */ /* 0x000fcc0000000000 */
[----:B------:R-:W3:Y:S08]  /*6810*/  LDC.64 R52, c[0x0][0x8a8] ;  /* 0x00022a00ff347b82 */ /* 0x000ef00000000a00 */
[----:B--2-4-:R-:W1:Y:S02]  /*6820*/  LDC R62, c[0x0][0x374] ;  /* 0x0000dd00ff3e7b82 */ /* 0x014e640000000800 */
.L_x_160:
[----:B------:R-:W-:Y:S02]  /*6830*/  LEA R0, R78, UR48, 0x3 ;  /* 0x000000304e007c11 */ /* 0x000fe4000f8e18ff */
[----:B------:R-:W-:Y:S02]  /*6840*/  SHF.L.U32 R3, R72, 0x1f, RZ ;  /* 0x0000001f48037819 */ /* 0x000fe400000006ff */
[----:B------:R-:W-:Y:S02]  /*6850*/  LEA R16, R78, UR48, 0x4 ;  /* 0x000000304e107c11 */ /* 0x000fe4000f8e20ff */
[----:B------:R-:W2:Y:S02]  /*6860*/  SYNCS.PHASECHK.TRANS64.TRYWAIT P0, [R0+URZ+0x270], R3 ;  /* 0x00027003000075a7 */ /* 0x000ea400080011ff */
[----:B-12---:R-:W-:Y:S05]  /*6870*/  @!P0 BRA `(.L_x_130) ;  /* 0x0000003400ec8947 */ /* 0x006fea0003800000 */
.L_x_267:
[----:B------:R-:W4:Y:S01]  /*6880*/  LDC.64 R12, c[0x0][0xb10] ;  /* 0x0002c400ff0c7b82 */ /* 0x000f220000000a00 */
[----:B------:R-:W3:Y:S01]  /*6890*/  LDS.128 R16, [R16+0x300] ;  /* 0x0003000010107984 */ /* 0x000ee20000000c00 */
[----:B-1----:R-:W-:Y:S01]  /*68a0*/  ISETP.NE.AND P1, PT, R27, 0x1, PT ;  /* 0x000000011b00780c */ /* 0x002fe20003f25270 */
[----:B--2---:R-:W-:Y:S01]  /*68b0*/  VIADD R0, R0, 0x280 ;  /* 0x0000028000007836 */ /* 0x004fe20000000000 */
[----:B------:R-:W-:Y:S04]  /*68c0*/  ISETP.GE.AND P0, PT, R26, 0x1, PT ;  /* 0x000000011a00780c */ /* 0x000fe80003f06270 */
[----:B------:R-:W1:Y:S01]  /*68d0*/  LDC.64 R10, c[0x0][0xb18] ;  /* 0x0002c600ff0a7b82 */ /* 0x000e620000000a00 */
[----:B------:R-:W-:Y:S01]  /*68e0*/  PRMT R0, RZ, 0x654, R0 ;  /* 0x00000654ff007816 */ /* 0x000fe20000000000 */
[----:B------:R-:W-:Y:S01]  /*68f0*/  @!PT LDS RZ, [RZ] ;  /* 0x00000000fffff984 */ /* 0x000fe20000000800 */
[----:B------:R-:W-:Y:S01]  /*6900*/  @!PT LDS RZ, [RZ] ;  /* 0x00000000fffff984 */ /* 0x000fe20000000800 */
[----:B------:R-:W-:Y:S01]  /*6910*/  @!PT LDS RZ, [RZ] ;  /* 0x00000000fffff984 */ /* 0x000fe20000000800 */
[----:B------:R-:W-:Y:S01]  /*6920*/  @!PT LDS RZ, [RZ] ;  /* 0x00000000fffff984 */ /* 0x000fe20000000800 */
[----:B------:R2:W-:Y:S06]  /*6930*/  MEMBAR.ALL.CTA ;  /* 0x0000000000007992 */ /* 0x0005ec0000008000 */
[----:B--2---:R-:W2:Y:S01]  /*6940*/  FENCE.VIEW.ASYNC.S ;  /* 0x00000000000073c6 */ /* 0x004ea20000000000 */
[----:B------:R-:W1:Y:S08]  /*6950*/  @!P1 LDC R14, c[0x0][0xb20] ;  /* 0x0002c800ff0e9b82 */ /* 0x000e700000000800 */
[----:B------:R-:W1:Y:S01]  /*6960*/  @!P1 LDC R9, c[0x0][0xb0c] ;  /* 0x0002c300ff099b82 */ /* 0x000e620000000800 */
[----:B--2---:R2:W-:Y:S01]  /*6970*/  SYNCS.ARRIVE.TRANS64.RED.A1T0 RZ, [R0+URZ], RZ ;  /* 0x000000ff00ff79a7 */ /* 0x0045e200081004ff */
[----:B---3--:R-:W-:Y:S04]  /*6980*/  LOP3.LUT P4, RZ, R18, 0x1, RZ, 0xc0, !PT ;  /* 0x0000000112ff7812 */ /* 0x008fe8000788c0ff */
[----:B------:R-:W-:Y:S09]  /*6990*/  P2R R75, PR, RZ, 0x10 ;  /* 0x00000010ff4b7803 */ /* 0x000ff20000000000 */
[----:B------:R-:W-:Y:S02]  /*69a0*/  @P4 MOV R31, R16 ;  /* 0x00000010001f4202 */ /* 0x000fe40000000f00 */
[----:B------:R-:W-:Y:S01]  /*69b0*/  @P4 LOP3.LUT R29, R17, 0xffff, RZ, 0xc0, !PT ;  /* 0x0000ffff111d4812 */ /* 0x000fe200078ec0ff */
[----:B--2-4-:R-:W-:Y:S06]  /*69c0*/  @!P0 BRA `(.L_x_131) ;  /* 0x0000000000a48947 */ /* 0x014fec0003800000 */
[----:B------:R-:W-:Y:S01]  /*69d0*/  IMAD.HI.U32 R36, R62, R25, RZ ;  /* 0x000000193e247227 */ /* 0x000fe200078e00ff */
[----:B------:R-:W-:Y:S02]  /*69e0*/  ISETP.NE.AND P0, PT, R24, 0x1, PT ;  /* 0x000000011800780c */ /* 0x000fe40003f05270 */
[----:B------:R-:W-:Y:S01]  /*69f0*/  ISETP.NE.AND P2, PT, R26, 0x1, PT ;  /* 0x000000011a00780c */ /* 0x000fe20003f45270 */
[-C--:B------:R-:W-:Y:S01]  /*6a00*/  IMAD.HI.U32 R34, R63, R56.reuse, RZ ;  /* 0x000000383f227227 */ /* 0x080fe200078e00ff */
[----:B------:R-:W-:Y:S02]  /*6a10*/  SHF.R.U32.HI R37, RZ, R61, R36 ;  /* 0x0000003dff257219 */ /* 0x000fe40000011624 */
[----:B------:R-:W-:Y:S01]  /*6a20*/  ISETP.NE.AND P3, PT, R28, 0x1, PT ;  /* 0x000000011c00780c */ /* 0x000fe20003f65270 */
[----:B------:R-:W-:Y:S01]  /*6a30*/  IMAD.HI.U32 R40, R29, R25, RZ ;  /* 0x000000191d287227 */ /* 0x000fe200078e00ff */
[----:B------:R-:W-:Y:S02]  /*6a40*/  SHF.R.U32.HI R34, RZ, R57, R34 ;  /* 0x00000039ff227219 */ /* 0x000fe40000011622 */
[----:B------:R-:W-:Y:S01]  /*6a50*/  SEL R3, R62, R37, !P0 ;  /* 0x000000253e037207 */ /* 0x000fe20004000000 */
[----:B------:R-:W-:Y:S01]  /*6a60*/  IMAD.HI.U32 R38, R31, R56, RZ ;  /* 0x000000381f267227 */ /* 0x000fe200078e00ff */
[----:B------:R-:W-:Y:S03]  /*6a70*/  SEL R7, R63, R34, !P3 ;  /* 0x000000223f077207 */ /* 0x000fe60005800000 */
[-C--:B------:R-:W-:Y:S01]  /*6a80*/  IMAD.HI.U32 R34, R3, R22.reuse, RZ ;  /* 0x0000001603227227 */ /* 0x080fe200078e00ff */
[----:B------:R-:W-:Y:S03]  /*6a90*/  SHF.R.U32.HI R38, RZ, R57, R38 ;  /* 0x00000039ff267219 */ /* 0x000fe60000011626 */
[----:B------:R-:W-:Y:S01]  /*6aa0*/  IMAD.HI.U32 R36, R7, R22, RZ ;  /* 0x0000001607247227 */ /* 0x000fe200078e00ff */
[----:B------:R-:W-:Y:S02]  /*6ab0*/  @P2 SHF.R.U32.HI R3, RZ, R23, R34 ;  /* 0x00000017ff032219 */ /* 0x000fe40000011622 */
[----:B------:R-:W-:Y:S02]  /*6ac0*/  SHF.R.U32.HI R34, RZ, R61, R40 ;  /* 0x0000003dff227219 */ /* 0x000fe40000011628 */
[----:B------:R-:W-:Y:S01]  /*6ad0*/  @P2 SHF.R.U32.HI R7, RZ, R23, R36 ;  /* 0x00000017ff072219 */ /* 0x000fe20000011624 */
[C---:B------:R-:W-:Y:S01]  /*6ae0*/  IMAD R2, R26.reuse, R3, RZ ;  /* 0x000000031a027224 */ /* 0x040fe200078e02ff */
[----:B------:R-:W-:Y:S02]  /*6af0*/  SEL R5, R29, R34, !P0 ;  /* 0x000000221d057207 */ /* 0x000fe40004000000 */
[----:B------:R-:W-:Y:S01]  /*6b00*/  SEL R3, R31, R38, !P3 ;  /* 0x000000261f037207 */ /* 0x000fe20005800000 */
[----:B------:R-:W-:Y:S01]  /*6b10*/  IMAD R4, R26, R7, RZ ;  /* 0x000000071a047224 */ /* 0x000fe200078e02ff */
[C---:B------:R-:W-:Y:S01]  /*6b20*/  ISETP.GE.AND P0, PT, R5.reuse, R2, PT ;  /* 0x000000020500720c */ /* 0x040fe20003f06270 */
[----:B------:R-:W-:Y:S03]  /*6b30*/  IMAD.HI.U32 R6, R5, R22, RZ ;  /* 0x0000001605067227 */ /* 0x000fe600078e00ff */
[----:B------:R-:W-:Y:S01]  /*6b40*/  ISETP.GE.OR P0, PT, R3, R4, P0 ;  /* 0x000000040300720c */ /* 0x000fe20000706670 */
[----:B------:R-:W-:Y:S01]  /*6b50*/  IMAD.MOV R4, RZ, RZ, -R3 ;  /* 0x000000ffff047224 */ /* 0x000fe200078e0a03 */
[-C--:B------:R-:W-:Y:S03]  /*6b60*/  SHF.R.U32.HI R6, RZ, R23.reuse, R6 ;  /* 0x00000017ff067219 */ /* 0x080fe60000011606 */
[----:B------:R-:W-:Y:S01]  /*6b70*/  IMAD R31, R28, R4, R31 ;  /* 0x000000041c1f7224 */ /* 0x000fe200078e021f */
[----:B------:R-:W-:Y:S05]  /*6b80*/  SEL R15, R5, R6, !P2 ;  /* 0x00000006050f7207 */ /* 0x000fea0005000000 */
[----:B------:R-:W-:Y:S02]  /*6b90*/  IMAD.MOV R6, RZ, RZ, -R15 ;  /* 0x000000ffff067224 */ /* 0x000fe400078e0a0f */
[C---:B------:R-:W-:Y:S04]  /*6ba0*/  @!P0 IMAD.HI.U32 R2, R3.reuse, R22, RZ ;  /* 0x0000001603028227 */ /* 0x040fe800078e00ff */
[----:B------:R-:W-:Y:S01]  /*6bb0*/  IMAD R6, R26, R6, R5 ;  /* 0x000000061a067224 */ /* 0x000fe200078e0205 */
[----:B------:R-:W-:Y:S04]  /*6bc0*/  @!P0 SHF.R.U32.HI R2, RZ, R23, R2 ;  /* 0x00000017ff028219 */ /* 0x000fe80000011602 */
[----:B------:R-:W-:Y:S02]  /*6bd0*/  @!P0 SEL R0, R3, R2, !P2 ;  /* 0x0000000203008207 */ /* 0x000fe40005000000 */
[----:B------:R-:W-:Y:S02]  /*6be0*/  IADD3 R2, PT, PT, -R5, RZ, RZ ;  /* 0x000000ff05027210 */ /* 0x000fe40007ffe1ff */
[----:B------:R-:W-:Y:S01]  /*6bf0*/  @!P0 IADD3 R8, PT, PT, R15, -R0, RZ ;  /* 0x800000000f088210 */ /* 0x000fe20007ffe0ff */
[----:B------:R-:W-:Y:S02]  /*6c00*/  @!P0 IMAD R0, R7, R6, R0 ;  /* 0x0000000607008224 */ /* 0x000fe400078e0200 */
[----:B------:R-:W-:Y:S02]  /*6c10*/  IMAD R29, R24, R2, R29 ;  /* 0x00000002181d7224 */ /* 0x000fe400078e021d */
[----:B------:R-:W-:Y:S02]  /*6c20*/  @!P0 IMAD R5, R8, R26, R3 ;  /* 0x0000001a08058224 */ /* 0x000fe400078e0203 */
[----:B------:R-:W-:Y:S04]  /*6c30*/  @!P0 IMAD.MOV.U32 R3, RZ, RZ, R0 ;  /* 0x000000ffff038224 */ /* 0x000fe800078e0000 */
[----:B------:R-:W-:Y:S02]  /*6c40*/  IMAD R31, R3, R28, R31 ;  /* 0x0000001c031f7224 */ /* 0x000fe400078e021f */
[----:B------:R-:W-:Y:S07]  /*6c50*/  IMAD R29, R5, R24, R29 ;  /* 0x00000018051d7224 */ /* 0x000fee00078e021d */
.L_x_131:
[----:B-1----:R-:W-:Y:S01]  /*6c60*/  @!P1 ISETP.NE.AND P0, PT, R10, 0x1, PT ;  /* 0x000000010a00980c */ /* 0x002fe20003f05270 */
[----:B------:R-:W-:Y:S01]  /*6c70*/  @!P1 IMAD.HI.U32 R0, R31, R12, RZ ;  /* 0x0000000c1f009227 */ /* 0x000fe200078e00ff */
[----:B------:R-:W-:Y:S01]  /*6c80*/  @!P1 ISETP.NE.AND P2, PT, R9, 0x1, PT ;  /* 0x000000010900980c */ /* 0x000fe20003f45270 */
[----:B------:R-:W-:Y:S01]  /*6c90*/  ULOP3.LUT UP0, URZ, UR52, 0x90, URZ, 0xc0, !UPT ;  /* 0x0000009034ff7892 */ /* 0x000fe2000f80c0ff */
[----:B------:R-:W-:Y:S01]  /*6ca0*/  R2UR UR42, R21 ;  /* 0x00000000152a72ca */ /* 0x000fe200000e0000 */
[----:B------:R-:W-:Y:S01]  /*6cb0*/  @!P1 IMAD.HI.U32 R3, R29, R11, RZ ;  /* 0x0000000b1d039227 */ /* 0x000fe200078e00ff */
[----:B------:R-:W-:Y:S02]  /*6cc0*/  @!P1 SHF.R.U32.HI R0, RZ, R13, R0 ;  /* 0x0000000dff009219 */ /* 0x000fe40000011600 */
[----:B------:R-:W-:Y:S01]  /*6cd0*/  R2UR UR41, R20 ;  /* 0x00000000142972ca */ /* 0x000fe200000e0000 */
[----:B------:R-:W-:Y:S01]  /*6ce0*/  VIADD R78, R78, 0x1 ;  /* 0x000000014e4e7836 */ /* 0x000fe20000000000 */
[----:B------:R-:W-:Y:S02]  /*6cf0*/  @!P1 SHF.R.U32.HI R2, RZ, R14, R3 ;  /* 0x0000000eff029219 */ /* 0x000fe40000011603 */
[----:B------:R-:W-:Y:S02]  /*6d00*/  @!P1 SEL R3, R31, R0, !P2 ;  /* 0x000000001f039207 */ /* 0x000fe40005000000 */
[----:B------:R-:W-:Y:S02]  /*6d10*/  @!P1 SEL R2, R29, R2, !P0 ;  /* 0x000000021d029207 */ /* 0x000fe40004000000 */
[----:B------:R-:W-:Y:S01]  /*6d20*/  @P4 SHF.R.U32.HI R71, RZ, 0x10, R17 ;  /* 0x00000010ff474819 */ /* 0x000fe20000011611 */
[----:B------:R-:W-:Y:S02]  /*6d30*/  USHF.L.U32 UR42, UR42, 0x6, URZ ;  /* 0x000000062a2a7899 */ /* 0x000fe400080006ff */
[----:B------:R-:W-:Y:S02]  /*6d40*/  @!P1 IMAD.IADD R0, R2, 0x1, -R3 ;  /* 0x0000000102009824 */ /* 0x000fe400078e0a03 */
[----:B------:R-:W-:Y:S01]  /*6d50*/  @!P1 IMAD.IADD R2, R3, 0x1, -R2 ;  /* 0x0000000103029824 */ /* 0x000fe200078e0a02 */
[----:B------:R-:W-:Y:S01]  /*6d60*/  USHF.L.U32 UR41, UR41, 0x6, URZ ;  /* 0x0000000629297899 */ /* 0x000fe200080006ff */
[----:B------:R-:W-:Y:S02]  /*6d70*/  @!P1 IMAD R31, R0, R9, R31 ;  /* 0x00000009001f9224 */ /* 0x000fe400078e021f */
[----:B------:R-:W-:Y:S01]  /*6d80*/  @!P1 IMAD R29, R2, R10, R29 ;  /* 0x0000000a021d9224 */ /* 0x000fe200078e021d */
[----:B------:R-:W-:Y:S08]  /*6d90*/  BRA.U !UP0, `(.L_x_132) ;  /* 0x00000001087c7547 */ /* 0x000ff0000b800000 */
[----:B------:R-:W1:Y:S01]  /*6da0*/  LDCU.64 UR8, c[0x4][0x80] ;  /* 0x01001000ff0877ac */ /* 0x000e620008000a00 */
[----:B------:R-:W-:Y:S01]  /*6db0*/  MOV R2, 0x0 ;  /* 0x0000000000027802 */ /* 0x000fe20000000f00 */
[----:B------:R-:W-:Y:S02]  /*6dc0*/  HFMA2 R12, -RZ, RZ, 0, 5.9604644775390625e-08 ;  /* 0x00000001ff0c7431 */ /* 0x000fe400000001ff */
[----:B------:R-:W-:Y:S01]  /*6dd0*/  IMAD.MOV.U32 R8, RZ, RZ, 0x70 ;  /* 0x00000070ff087424 */ /* 0x000fe200078e00ff */
[----:B------:R2:W3:Y:S01]  /*6de0*/  LDC.64 R14, c[0x4][R2] ;  /* 0x01000000020e7b82 */ /* 0x0004e20000000a00 */
[----:B------:R-:W4:Y:S01]  /*6df0*/  LDCU.64 UR6, c[0x4][0x88] ;  /* 0x01001100ff0677ac */ /* 0x000f220008000a00 */
[----:B------:R-:W-:Y:S01]  /*6e00*/  IMAD.MOV.U32 R13, RZ, RZ, RZ ;  /* 0x000000ffff0d7224 */ /* 0x000fe200078e00ff */
[----:B------:R-:W2:Y:S01]  /*6e10*/  LDCU.64 UR4, c[0x4][0x8] ;  /* 0x01000100ff0477ac */ /* 0x000ea20008000a00 */
[----:B-1----:R-:W-:Y:S01]  /*6e20*/  MOV R5, UR9 ;  /* 0x0000000900057c02 */ /* 0x002fe20008000f00 */
[----:B------:R-:W-:Y:S01]  /*6e30*/  IMAD.U32 R4, RZ, RZ, UR8 ;  /* 0x00000008ff047e24 */ /* 0x000fe2000f8e00ff */
[----:B----4-:R-:W-:Y:S01]  /*6e40*/  MOV R7, UR7 ;  /* 0x0000000700077c02 */ /* 0x010fe20008000f00 */
[----:B------:R-:W-:Y:S01]  /*6e50*/  IMAD.U32 R6, RZ, RZ, UR6 ;  /* 0x00000006ff067e24 */ /* 0x000fe2000f8e00ff */
[----:B--2---:R-:W-:Y:S01]  /*6e60*/  MOV R11, UR5 ;  /* 0x00000005000b7c02 */ /* 0x004fe20008000f00 */
[----:B------:R-:W-:Y:S02]  /*6e70*/  IMAD.U32 R10, RZ, RZ, UR4 ;  /* 0x00000004ff0a7e24 */ /* 0x000fe4000f8e00ff */
[----:B------:R-:W-:Y:S07]  /*6e80*/  LEPC R20, `(.L_x_133) ;  /* 0x000000001014794e */ /* 0x000fee0000000000 */
[----:B---3-5:R-:W-:Y:S05]  /*6e90*/  CALL.ABS.NOINC R14 ;  /* 0x000000000e007343 */ /* 0x028fea0003c00000 */
.L_x_133:
[----:B------:R-:W1:Y:S01]  /*6ea0*/  LDCU.64 UR8, c[0x4][0x80] ;  /* 0x01001000ff0877ac */ /* 0x000e620008000a00 */
[----:B------:R-:W2:Y:S01]  /*6eb0*/  LDC.64 R2, c[0x4][R2] ;  /* 0x0100000002027b82 */ /* 0x000ea20000000a00 */
[----:B------:R-:W-:Y:S02]  /*6ec0*/  HFMA2 R12, -RZ, RZ, 0, 5.9604644775390625e-08 ;  /* 0x00000001ff0c7431 */ /* 0x000fe400000001ff */
[----:B------:R-:W-:Y:S02]  /*6ed0*/  IMAD.MOV.U32 R8, RZ, RZ, 0x70 ;  /* 0x00000070ff087424 */ /* 0x000fe400078e00ff */
[----:B------:R-:W-:Y:S01]  /*6ee0*/  IMAD.MOV.U32 R13, RZ, RZ, RZ ;  /* 0x000000ffff0d7224 */ /* 0x000fe200078e00ff */
[----:B------:R-:W3:Y:S01]  /*6ef0*/  LDCU.64 UR6, c[0x4][0x88] ;  /* 0x01001100ff0677ac */ /* 0x000ee20008000a00 */
[----:B------:R-:W4:Y:S01]  /*6f00*/  LDCU.64 UR4, c[0x4][0x8] ;  /* 0x01000100ff0477ac */ /* 0x000f220008000a00 */
[----:B-1----:R-:W-:Y:S02]  /*6f10*/  MOV R4, UR8 ;  /* 0x0000000800047c02 */ /* 0x002fe40008000f00 */
[----:B------:R-:W-:Y:S02]  /*6f20*/  MOV R5, UR9 ;  /* 0x0000000900057c02 */ /* 0x000fe40008000f00 */
[----:B---3--:R-:W-:Y:S01]  /*6f30*/  MOV R7, UR7 ;  /* 0x0000000700077c02 */ /* 0x008fe20008000f00 */
[----:B------:R-:W-:Y:S01]  /*6f40*/  IMAD.U32 R6, RZ, RZ, UR6 ;  /* 0x00000006ff067e24 */ /* 0x000fe2000f8e00ff */
[----:B----4-:R-:W-:Y:S01]  /*6f50*/  MOV R11, UR5 ;  /* 0x00000005000b7c02 */ /* 0x010fe20008000f00 */
[----:B------:R-:W-:Y:S02]  /*6f60*/  IMAD.U32 R10, RZ, RZ, UR4 ;  /* 0x00000004ff0a7e24 */ /* 0x000fe4000f8e00ff */
[----:B------:R-:W-:Y:S07]  /*6f70*/  LEPC R20, `(.L_x_132) ;  /* 0x000000001014794e */ /* 0x000fee0000000000 */
[----:B--2---:R-:W-:Y:S05]  /*6f80*/  CALL.ABS.NOINC R2 ;  /* 0x0000000002007343 */ /* 0x004fea0003c00000 */
.L_x_132:
[----:B------:R-:W-:Y:S01]  /*6f90*/  ISETP.NE.U32.AND P4, PT, R54, RZ, PT ;  /* 0x000000ff3600720c */ /* 0x000fe20003f85070 */
[----:B------:R-:W-:Y:S01]  /*6fa0*/  UISETP.NE.AND UP2, UPT, UR53, URZ, UPT ;  /* 0x000000ff3500728c */ /* 0x000fe2000bf45270 */
[----:B------:R-:W-:Y:S01]  /*6fb0*/  ISETP.NE.U32.AND P2, PT, RZ, UR38, PT ;  /* 0x00000026ff007c0c */ /* 0x000fe2000bf45070 */
[----:B------:R-:W-:Y:S01]  /*6fc0*/  UISETP.NE.U32.AND UP1, UPT, UR44, URZ, UPT ;  /* 0x000000ff2c00728c */ /* 0x000fe2000bf25070 */
[----:B------:R-:W-:Y:S01]  /*6fd0*/  ISETP.NE.AND.EX P4, PT, R55, RZ, PT, P4 ;  /* 0x000000ff3700720c */ /* 0x000fe20003f85340 */
[----:B------:R-:W-:Y:S01]  /*6fe0*/  UPLOP3.LUT UP0, UPT, UPT, UPT, UPT, 0x40, 0x4 ;  /* 0x000000000004789c */ /* 0x000fe20003f0e870 */
[----:B------:R-:W-:Y:S01]  /*6ff0*/  ISETP.NE.AND.EX P2, PT, RZ, UR39, PT, P2 ;  /* 0x00000027ff007c0c */ /* 0x000fe2000bf45320 */
[----:B------:R-:W-:Y:S01]  /*7000*/  UISETP.NE.AND.EX UP1, UPT, UR45, URZ, UPT, UP1 ;  /* 0x000000ff2d00728c */ /* 0x000fe2000bf25310 */
[----:B------:R-:W-:Y:S04]  /*7010*/  PLOP3.LUT P1, PT, PT, PT, UP2, 0x80, 0x8 ;  /* 0x000000000008781c */ /* 0x000fe80003f2f028 */
[----:B------:R-:W-:Y:S06]  /*7020*/  @UP2 UPLOP3.LUT UP0, UPT, UPT, UPT, UP1, 0x80, 0x8 ;  /* 0x000000000008289c */ /* 0x000fec0003f0f010 */
[----:B------:R-:W-:Y:S01]  /*7030*/  PLOP3.LUT P0, PT, PT, PT, UP0, 0x80, 0x8 ;  /* 0x000000000008781c */ /* 0x000fe20003f0f008 */
[----:B------:R-:W-:Y:S01]  /*7040*/  @!UPT UIADD3 URZ, UPT, UPT, URZ, URZ, URZ ;  /* 0x000000fffffff290 */ /* 0x000fe2000fffe0ff */
[----:B------:R-:W-:Y:S11]  /*7050*/  BRA.U !UP1, `(.L_x_134) ;  /* 0x0000000109387547 */ /* 0x000ff6000b800000 */
[----:B------:R-:W-:Y:S01]  /*7060*/  UISETP.NE.U32.AND UP0, UPT, UR38, URZ, UPT ;  /* 0x000000ff2600728c */ /* 0x000fe2000bf05070 */
[----:B------:R-:W-:Y:S02]  /*7070*/  HFMA2 R0, -RZ, RZ, 0, 5.9604644775390625e-08 ;  /* 0x00000001ff007431 */ /* 0x000fe400000001ff */
[----:B------:R-:W-:Y:S01]  /*7080*/  IMAD.MOV.U32 R59, RZ, RZ, 0x1 ;  /* 0x00000001ff3b7424 */ /* 0x000fe200078e00ff */
[----:B------:R-:W-:Y:S06]  /*7090*/  UISETP.NE.AND.EX UP0, UPT, UR39, URZ, UPT, UP0 ;  /* 0x000000ff2700728c */ /* 0x000fec000bf05300 */
[----:B------:R-:W-:Y:S05]  /*70a0*/  PLOP3.LUT P3, PT, PT, PT, UP0, 0x80, 0x8 ;  /* 0x000000000008781c */ /* 0x000fea0003f6f008 */
[----:B------:R-:W1:Y:S01]  /*70b0*/  @UP0 LDCU.64 UR6, c[0x0][0x888] ;  /* 0x00011100ff0607ac */ /* 0x000e620008000a00 */
[----:B------:R-:W-:Y:S07]  /*70c0*/  @UP0 UIMAD UR4, UR36, UR44, URZ ;  /* 0x0000002c240402a4 */ /* 0x000fee000f8e02ff */
[----:B------:R-:W-:Y:S01]  /*70d0*/  @!P3 PRMT R59, R0, 0x7610, R59 ;  /* 0x00007610003bb816 */ /* 0x000fe2000000003b */
[----:B-1----:R-:W-:Y:S03]  /*70e0*/  @UP0 UIMAD.WIDE UR6, UR4, 0x4, UR6 ;  /* 0x00000004040608a5 */ /* 0x002fe6000f8e0206 */
[----:B------:R-:W1:Y:S03]  /*70f0*/  @!UP0 LDCU UR4, c[0x0][0x880] ;  /* 0x00011000ff0487ac */ /* 0x000e660008000800 */
[----:B------:R-:W-:Y:S01]  /*7100*/  IMAD.U32 R2, RZ, RZ, UR6 ;  /* 0x00000006ff027e24 */ /* 0x000fe2000f8e00ff */
[----:B------:R-:W-:Y:S05]  /*7110*/  MOV R3, UR7 ;  /* 0x0000000700037c02 */ /* 0x000fea0008000f00 */
[----:B-----5:R2:W5:Y:S02]  /*7120*/  @P3 LDG.E R35, desc[UR46][R2.64] ;  /* 0x0000002e02233981 */ /* 0x020564000c1e1900 */
[----:B-12---:R-:W-:Y:S02]  /*7130*/  @!P3 IMAD.U32 R35, RZ, RZ, UR4 ;  /* 0x00000004ff23be24 */ /* 0x006fe4000f8e00ff */
.L_x_134:
[----:B------:R-:W-:Y:S05]  /*7140*/  @!P4 BRA `(.L_x_135) ;  /* 0x000000000020c947 */ /* 0x000fea0003800000 */
[----:B------:R-:W-:Y:S04]  /*7150*/  ISETP.NE.U32.AND P3, PT, R52, RZ, PT ;  /* 0x000000ff3400720c */ /* 0x000fe80003f65070 */
[----:B------:R-:W-:Y:S11]  /*7160*/  ISETP.NE.AND.EX P3, PT, R53, RZ, PT, P3 ;  /* 0x000000ff3500720c */ /* 0x000ff60003f65330 */
[----:B------:R-:W-:Y:S02]  /*7170*/  @!UPT UIADD3 URZ, UPT, UPT, URZ, URZ, URZ ;  /* 0x000000fffffff290 */ /* 0x000fe4000fffe0ff */
[----:B------:R-:W1:Y:S01]  /*7180*/  @P3 LDC.64 R2, c[0x0][0x8a8] ;  /* 0x00022a00ff023b82 */ /* 0x000e620000000a00 */
[----:B------:R-:W-:Y:S04]  /*7190*/  @P3 IMAD R0, R54, UR36, RZ ;  /* 0x0000002436003c24 */ /* 0x000fe8000f8e02ff */
[----:B-1----:R-:W-:Y:S05]  /*71a0*/  @P3 IMAD.WIDE R2, R0, 0x4, R2 ;  /* 0x0000000400023825 */ /* 0x002fea00078e0202 */
[----:B-----5:R1:W5:Y:S02]  /*71b0*/  @P3 LDG.E R32, desc[UR46][R2.64] ;  /* 0x0000002e02203981 */ /* 0x020364000c1e1900 */
[----:B-1----:R-:W2:Y:S02]  /*71c0*/  @!P3 LDC R32, c[0x0][0x8a0] ;  /* 0x00022800ff20bb82 */ /* 0x002ea40000000800 */
.L_x_135:
[----:B-----5:R-:W-:Y:S01]  /*71d0*/  FSETP.NEU.AND P3, PT, R35, RZ, PT ;  /* 0x000000ff2300720b */ /* 0x020fe20003f6d000 */
[----:B------:R-:W-:Y:S01]  /*71e0*/  ULOP3.LUT UR4, UR51, 0x1, URZ, 0x3c, !UPT ;  /* 0x0000000133047892 */ /* 0x000fe2000f8e3cff */
[----:B------:R-:W-:Y:S01]  /*71f0*/  SEL R5, RZ, 0xffffffff, P2 ;  /* 0xffffffffff057807 */ /* 0x000fe20001000000 */
[----:B------:R-:W-:Y:S01]  /*7200*/  IMAD.U32 R38, RZ, RZ, UR56 ;  /* 0x00000038ff267e24 */ /* 0x000fe2000f8e00ff */
[----:B------:R-:W-:Y:S01]  /*7210*/  @P1 LOP3.LUT P2, RZ, R59, 0xff, RZ, 0xc0, !PT ;  /* 0x000000ff3bff1812 */ /* 0x000fe2000784c0ff */
[----:B------:R-:W-:Y:S01]  /*7220*/  IMAD.SHL.U32 R81, R68, 0x2, RZ ;  /* 0x0000000244517824 */ /* 0x000fe200078e00ff */
[----:B------:R-:W-:Y:S01]  /*7230*/  @P1 SEL R2, RZ, 0xffffffff, P3 ;  /* 0xffffffffff021807 */ /* 0x000fe20001800000 */
[----:B------:R-:W-:Y:S01]  /*7240*/  IMAD.U32 R83, RZ, RZ, UR4 ;  /* 0x00000004ff537e24 */ /* 0x000fe2000f8e00ff */
[----:B------:R-:W-:Y:S01]  /*7250*/  LEA R76, R30, UR48, 0x3 ;  /* 0x000000301e4c7c11 */ /* 0x000fe2000f8e18ff */
[----:B------:R-:W-:Y:S01]  /*7260*/  IMAD.SHL.U32 R38, R38, 0x1000, RZ ;  /* 0x0000100026267824 */ /* 0x000fe200078e00ff */
[----:B------:R-:W-:Y:S01]  /*7270*/  @P0 SEL R2, R5, R2, !P2 ;  /* 0x0000000205020207 */ /* 0x000fe20005000000 */
[----:B------:R-:W-:Y:S01]  /*7280*/  BSSY B1, `(.L_x_136) ;  /* 0x0000035000017945 */ /* 0x000fe20003800000 */
[----:B------:R-:W-:Y:S01]  /*7290*/  SHF.L.U32 R3, R73, 0x1f, RZ ;  /* 0x0000001f49037819 */ /* 0x000fe200000006ff */
[----:B------:R-:W-:Y:S01]  /*72a0*/  IMAD.MOV.U32 R82, RZ, RZ, 0x1 ;  /* 0x00000001ff527424 */ /* 0x000fe200078e00ff */
[----:B------:R-:W-:Y:S01]  /*72b0*/  @P1 LOP3.LUT R2, R2, 0x1, RZ, 0xc0, !PT ;  /* 0x0000000102021812 */ /* 0x000fe200078ec0ff */
[----:B------:R-:W-:Y:S01]  /*72c0*/  IMAD R34, R30, 0x20, R33 ;  /* 0x000000201e227824 */ /* 0x000fe200078e0221 */
[----:B------:R-:W-:Y:S01]  /*72d0*/  PLOP3.LUT P2, PT, PT, PT, UP1, 0x80, 0x8 ;  /* 0x000000000008781c */ /* 0x000fe20003f4f018 */
[----:B------:R-:W-:Y:S01]  /*72e0*/  IMAD.U32 R80, RZ, RZ, UR56 ;  /* 0x00000038ff507e24 */ /* 0x000fe2000f8e00ff */
[----:B------:R-:W-:Y:S01]  /*72f0*/  ISETP.NE.U32.OR P5, PT, R2, 0x1, !P1 ;  /* 0x000000010200780c */ /* 0x000fe20004fa5470 */
[----:B------:R-:W-:Y:S01]  /*7300*/  IMAD.U32 R2, RZ, RZ, UR56 ;  /* 0x00000038ff027e24 */ /* 0x000fe2000f8e00ff */
[----:B------:R-:W-:Y:S02]  /*7310*/  CS2R R50, SRZ ;  /* 0x0000000000327805 */ /* 0x000fe4000001ff00 */
[----:B------:R-:W-:Y:S02]  /*7320*/  CS2R R48, SRZ ;  /* 0x0000000000307805 */ /* 0x000fe4000001ff00 */
[----:B------:R-:W-:Y:S02]  /*7330*/  P2R R79, PR, RZ, 0x20 ;  /* 0x00000020ff4f7803 */ /* 0x000fe40000000000 */
[----:B------:R-:W-:Y:S02]  /*7340*/  CS2R R42, SRZ ;  /* 0x00000000002a7805 */ /* 0x000fe4000001ff00 */
[----:B------:R-:W-:Y:S02]  /*7350*/  LEA R0, R2, UR48, 0x3 ;  /* 0x0000003002007c11 */ /* 0x000fe4000f8e18ff */
[----:B------:R-:W-:Y:S02]  /*7360*/  CS2R R40, SRZ ;  /* 0x0000000000287805 */ /* 0x000fe4000001ff00 */
[----:B------:R-:W-:Y:S02]  /*7370*/  SEL R2, RZ, 0xffffffff, P3 ;  /* 0xffffffffff027807 */ /* 0x000fe40001800000 */
[----:B------:R-:W-:Y:S02]  /*7380*/  LOP3.LUT P3, R77, R59, 0xff, RZ, 0xc0, !PT ;  /* 0x000000ff3b4d7812 */ /* 0x000fe4000786c0ff */
[----:B------:R-:W-:Y:S02]  /*7390*/  IADD3 R39, PT, PT, R38, UR48, R81 ;  /* 0x0000003026277c10 */ /* 0x000fe4000fffe051 */
[----:B------:R-:W-:Y:S02]  /*73a0*/  @P5 SHF.L.U32 R7, R83, 0x1f, RZ ;  /* 0x0000001f53075819 */ /* 0x000fe400000006ff */
[----:B------:R-:W-:Y:S02]  /*73b0*/  @P2 SEL R2, R5, R2, !P3 ;  /* 0x0000000205022207 */ /* 0x000fe40005800000 */
[----:B------:R-:W1:Y:S02]  /*73c0*/  @P5 SYNCS.PHASECHK.TRANS64.TRYWAIT P1, [R0+URZ+0x230], R7 ;  /* 0x00023007000055a7 */ /* 0x000e6400080211ff */
[----:B------:R-:W-:Y:S04]  /*73d0*/  LOP3.LUT R2, R2, 0x1, RZ, 0xc0, !PT ;  /* 0x0000000102027812 */ /* 0x000fe800078ec0ff */
[----:B------:R-:W-:Y:S04]  /*73e0*/  ISETP.NE.U32.AND P4, PT, R2, 0x1, PT ;  /* 0x000000010200780c */ /* 0x000fe80003f85070 */
[----:B------:R-:W-:Y:S01]  /*73f0*/  P2R R85, PR, RZ, 0x10 ;  /* 0x00000010ff557803 */ /* 0x000fe20000000000 */
[----:B------:R3:W4:Y:S01]  /*7400*/  SYNCS.PHASECHK.TRANS64.TRYWAIT P0, [R76+URZ+0x290], R3 ;  /* 0x000290034c0075a7 */ /* 0x00072200080011ff */
[----:B-1----:R-:W-:Y:S01]  /*7410*/  @P5 SEL R82, RZ, 0x1, !P1 ;  /* 0x00000001ff525807 */ /* 0x002fe20004800000 */
[----:B---3--:R-:W-:Y:S06]  /*7420*/  @!P5 BRA `(.L_x_137) ;  /* 0x000000000068d947 */ /* 0x008fec0003800000 */
[----:B------:R-:W-:Y:S01]  /*7430*/  LOP3.LUT P5, RZ, R69, 0x40, RZ, 0xc0, !PT ;  /* 0x0000004045ff7812 */ /* 0x000fe200078ac0ff */
[C---:B------:R-:W-:Y:S01]  /*7440*/  VIADD R4, R39.reuse, 0x400 ;  /* 0x0000040027047836 */ /* 0x040fe20000000000 */
[----:B------:R-:W-:Y:S01]  /*7450*/  ISETP.NE.AND P2, PT, R82, RZ, PT ;  /* 0x000000ff5200720c */ /* 0x000fe20003f45270 */
[----:B------:R-:W-:Y:S01]  /*7460*/  BSSY B0, `(.L_x_138) ;  /* 0x000000d000007945 */ /* 0x000fe20003800000 */
[----:B------:R-:W-:Y:S01]  /*7470*/  PLOP3.LUT P1, PT, PT, PT, PT, 0x8, 0x80 ;  /* 0x000000000080781c */ /* 0x000fe20003f2e170 */
[----:B------:R-:W-:Y:S01]  /*7480*/  @P4 VIADD R2, R39, 0x410 ;  /* 0x0000041027024836 */ /* 0x000fe20000000000 */
[----:B------:R-:W-:Y:S02]  /*7490*/  @P4 PLOP3.LUT P1, PT, P5, PT, PT, 0x80, 0x8 ;  /* 0x000000000008481c */ /* 0x000fe40002f2f070 */
[----:B------:R-:W-:Y:S02]  /*74a0*/  CS2R R50, SRZ ;  /* 0x0000000000327805 */ /* 0x000fe4000001ff00 */
[----:B------:R-:W-:Y:S02]  /*74b0*/  CS2R R48, SRZ ;  /* 0x0000000000307805 */ /* 0x000fe4000001ff00 */
[----:B------:R-:W-:Y:S02]  /*74c0*/  CS2R R42, SRZ ;  /* 0x00000000002a7805 */ /* 0x000fe4000001ff00 */
[----:B------:R-:W-:Y:S05]  /*74d0*/  CS2R R40, SRZ ;  /* 0x0000000000287805 */ /* 0x000fea000001ff00 */
[----:B------:R-:W-:Y:S01]  /*74e0*/  @P1 VIADD R2, R4, 0xfffffff0 ;  /* 0xfffffff004021836 */ /* 0x000fe20000000000 */
[----:B------:R-:W-:Y:S06]  /*74f0*/  @P2 BRA `(.L_x_139) ;  /* 0x00000000000c2947 */ /* 0x000fec0003800000 */
[----:B------:R-:W-:Y:S04]  /*7500*/  SHF.L.U32 R5, R83, 0x1f, RZ ;  /* 0x0000001f53057819 */ /* 0x000fe800000006ff */
[----:B------:R-:W1:Y:S02]  /*7510*/  SYNCS.PHASECHK.TRANS64.TRYWAIT P1, [R0+URZ+0x230], R5 ;  /* 0x00023005000075a7 */ /* 0x000e6400080211ff */
[----:B-1----:R-:W-:Y:S05]  /*7520*/  @!P1 BRA `(.L_x_140) ;  /* 0x0000002800d49947 */ /* 0x002fea0003800000 */
.L_x_139:
[----:B------:R-:W-:Y:S05]  /*7530*/  BSYNC B0 ;  /* 0x0000000000007941 */ /* 0x000fea0003800000 */
.L_x_138:
[----:B------:R-:W-:Y:S01]  /*7540*/  UIADD3 UR5, UPT, UPT, UR56, 0x1, URZ ;  /* 0x0000000138057890 */ /* 0x000fe2000fffe0ff */
[----:B------:R-:W-:Y:S03]  /*7550*/  ISETP.NE.AND P1, PT, R85, RZ, PT ;  /* 0x000000ff5500720c */ /* 0x000fe60003f25270 */
[----:B------:R-:W-:Y:S04]  /*7560*/  UISETP.NE.AND UP0, UPT, UR5, 0x3, UPT ;  /* 0x000000030500788c */ /* 0x000fe8000bf05270 */
[----:B------:R-:W-:Y:S02]  /*7570*/  USEL UR4, URZ, 0x1, UP0 ;  /* 0x00000001ff047887 */ /* 0x000fe40008000000 */
[----:B------:R-:W-:Y:S04]  /*7580*/  USEL UR5, UR5, URZ, UP0 ;  /* 0x000000ff05057287 */ /* 0x000fe80008000000 */
[----:B------:R3:W1:Y:S01]  /*7590*/  @P1 LDS.128 R48, [R2] ;  /* 0x0000000002301984 */ /* 0x0006620000000c00 */
[----:B------:R-:W-:Y:S01]  /*75a0*/  LOP3.LUT R83, R83, UR4, RZ, 0x3c, !PT ;  /* 0x0000000453537c12 */ /* 0x000fe2000f8e3cff */
[----:B------:R-:W-:Y:S02]  /*75b0*/  IMAD.U32 R80, RZ, RZ, UR5 ;  /* 0x00000005ff507e24 */ /* 0x000fe4000f8e00ff */
[----:B------:R3:W1:Y:S04]  /*75c0*/  @P1 LDS.128 R40, [R39+0x400] ;  /* 0x0004000027281984 */ /* 0x0006680000000c00 */
.L_x_137:
[----:B------:R-:W-:Y:S05]  /*75d0*/  BSYNC B1 ;  /* 0x0000000000017941 */ /* 0x000fea0003800000 */
.L_x_136:
[----:B-1----:R-:W-:Y:S04]  /*75e0*/  SHF.R.U32.HI R5, RZ, 0x15, R34 ;  /* 0x00000015ff057819 */ /* 0x002fe80000011622 */
[----:B------:R-:W-:Y:S01]  /*75f0*/  LOP3.LUT P1, RZ, R5, 0x3, R70, 0x48, !PT ;  /* 0x0000000305ff7812 */ /* 0x000fe20007824846 */
[----:B------:R-:W-:Y:S01]  /*7600*/  @!UPT UIADD3 URZ, UPT, UPT, URZ, URZ, URZ ;  /* 0x000000fffffff290 */ /* 0x000fe2000fffe0ff */
[----:B----4-:R-:W-:Y:S11]  /*7610*/  @P0 BRA `(.L_x_141) ;  /* 0x0000000000080947 */ /* 0x010ff60003800000 */
[----:B------:R-:W1:Y:S02]  /*7620*/  SYNCS.PHASECHK.TRANS64.TRYWAIT P0, [R76+URZ+0x290], R3 ;  /* 0x000290034c0075a7 */ /* 0x000e6400080011ff */
[----:B-1----:R-:W-:Y:S05]  /*7630*/  @!P0 BRA `(.L_x_142) ;  /* 0x0000002800a48947 */ /* 0x002fea0003800000 */
.L_x_141:
[----:B------:R-:W-:Y:S05]  /*7640*/  @!P1 BRA `(.L_x_143) ;  /* 0x0000000000409947 */ /* 0x000fea0003800000 */
[----:B------:R-:W4:Y:S01]  /*7650*/  LDCU.64 UR8, c[0x4][0x70] ;  /* 0x01000e00ff0877ac */ /* 0x000f220008000a00 */
[----:B-1----:R-:W-:Y:S01]  /*7660*/  MOV R3, 0x0 ;  /* 0x0000000000037802 */ /* 0x002fe20000000f00 */
[----:B------:R-:W-:Y:S02]  /*7670*/  HFMA2 R12, -RZ, RZ, 0, 5.9604644775390625e-08 ;  /* 0x00000001ff0c7431 */ /* 0x000fe400000001ff */
[----:B------:R-:W-:Y:S02]  /*7680*/  IMAD.MOV.U32 R8, RZ, RZ, 0x192 ;  /* 0x00000192ff087424 */ /* 0x000fe400078e00ff */
[----:B------:R-:W-:Y:S01]  /*7690*/  IMAD.MOV.U32 R13, RZ, RZ, RZ ;  /* 0x000000ffff0d7224 */ /* 0x000fe200078e00ff */
[----:B------:R-:W1:Y:S01]  /*76a0*/  LDCU.64 UR6, c[0x4][0x78] ;  /* 0x01000f00ff0677ac */ /* 0x000e620008000a00 */
[----:B---3--:R-:W3:Y:S01]  /*76b0*/  LDC.64 R2, c[0x4][R3] ;  /* 0x0100000003027b82 */ /* 0x008ee20000000a00 */
[----:B------:R-:W5:Y:S01]  /*76c0*/  LDCU.64 UR4, c[0x4][0x10] ;  /* 0x01000200ff0477ac */ /* 0x000f620008000a00 */
[----:B----4-:R-:W-:Y:S01]  /*76d0*/  MOV R5, UR9 ;  /* 0x0000000900057c02 */ /* 0x010fe20008000f00 */
[----:B------:R-:W-:Y:S01]  /*76e0*/  IMAD.U32 R4, RZ, RZ, UR8 ;  /* 0x00000008ff047e24 */ /* 0x000fe2000f8e00ff */
[----:B-1----:R-:W-:Y:S01]  /*76f0*/  MOV R7, UR7 ;  /* 0x0000000700077c02 */ /* 0x002fe20008000f00 */
[----:B------:R-:W-:Y:S01]  /*7700*/  IMAD.U32 R6, RZ, RZ, UR6 ;  /* 0x00000006ff067e24 */ /* 0x000fe2000f8e00ff */
[----:B-----5:R-:W-:Y:S01]  /*7710*/  MOV R11, UR5 ;  /* 0x00000005000b7c02 */ /* 0x020fe20008000f00 */
[----:B------:R-:W-:Y:S02]  /*7720*/  IMAD.U32 R10, RZ, RZ, UR4 ;  /* 0x00000004ff0a7e24 */ /* 0x000fe4000f8e00ff */
[----:B------:R-:W-:Y:S07]  /*7730*/  LEPC R20, `(.L_x_143) ;  /* 0x000000001014794e */ /* 0x000fee0000000000 */
[----:B--23--:R-:W-:Y:S05]  /*7740*/  CALL.ABS.NOINC R2 ;  /* 0x0000000002007343 */ /* 0x00cfea0003c00000 */
.L_x_143:
[----:B------:R-:W-:Y:S05]  /*7750*/  WARPSYNC.ALL ;  /* 0x0000000000007948 */ /* 0x000fea0003800000 */
[----:B------:R-:W-:Y:S01]  /*7760*/  R2UR UR4, R34 ;  /* 0x00000000220472ca */ /* 0x000fe200000e0000 */
[--C-:B------:R-:W-:Y:S01]  /*7770*/  HADD2.F32 R20, -RZ, R40.reuse.H0_H0 ;  /* 0x20000028ff147230 */ /* 0x100fe20000004100 */
[----:B------:R-:W-:Y:S01]  /*7780*/  MOV R84, 0x10 ;  /* 0x0000001000547802 */ /* 0x000fe20000000f00 */
[----:B------:R-:W-:Y:S01]  /*7790*/  HADD2.F32 R21, -RZ, R40.H1_H1 ;  /* 0x30000028ff157230 */ /* 0x000fe20000004100 */
[----:B------:R-:W-:Y:S01]  /*77a0*/  LOP3.LUT P6, RZ, R69, 0x40, RZ, 0xc0, !PT ;  /* 0x0000004045ff7812 */ /* 0x000fe200078cc0ff */
[----:B------:R-:W-:Y:S01]  /*77b0*/  HADD2.F32 R36, -RZ, R41.H1_H1 ;  /* 0x30000029ff247230 */ /* 0x000fe20000004100 */
[----:B------:R-:W-:Y:S01]  /*77c0*/  ISETP.NE.AND P0, PT, R74, RZ, PT ;  /* 0x000000ff4a00720c */ /* 0x000fe20003f05270 */
[----:B------:R-:W-:Y:S01]  /*77d0*/  HADD2.F32 R37, -RZ, R43.H0_H0 ;  /* 0x2000002bff257230 */ /* 0x000fe20000004100 */
[----:B------:R-:W-:Y:S01]  /*77e0*/  SEL R84, R84, 0xfffffff0, !P6 ;  /* 0xfffffff054547807 */ /* 0x000fe20007000000 */
[----:B------:R-:W-:Y:S03]  /*77f0*/  BSSY.RECONVERGENT B0, `(.L_x_144) ;  /* 0x000004e000007945 */ /* 0x000fe60003800200 */
[----:B------:R-:W-:Y:S01]  /*7800*/  IADD3 R86, PT, PT, R39, R84, RZ ;  /* 0x0000005427567210 */ /* 0x000fe20007ffe0ff */
[----:B------:R-:W2:Y:S02]  /*7810*/  LDTM.x16 R4, tmem[UR4] ;  /* 0x00000004000479ee */ /* 0x000ea40008240000 */
[C---:B--2---:R-:W-:Y:S01]  /*7820*/  FMUL R0, R32.reuse, R4 ;  /* 0x0000000420007220 */ /* 0x044fe20000400000 */
[C---:B---3--:R-:W-:Y:S01]  /*7830*/  FMUL R2, R32.reuse, R5 ;  /* 0x0000000520027220 */ /* 0x048fe20000400000 */
[C---:B-1----:R-:W-:Y:S01]  /*7840*/  FMUL R3, R32.reuse, R6 ;  /* 0x0000000620037220 */ /* 0x042fe20000400000 */
[C---:B------:R-:W-:Y:S01]  /*7850*/  FMUL R7, R32.reuse, R7 ;  /* 0x0000000720077220 */ /* 0x040fe20000400000 */
[C---:B------:R-:W-:Y:S01]  /*7860*/  FFMA R0, R35.reuse, R20, R0 ;  /* 0x0000001423007223 */ /* 0x040fe20000000000 */
[----:B------:R-:W-:Y:S02]  /*7870*/  HADD2.F32 R20, -RZ, R41.H0_H0 ;  /* 0x20000029ff147230 */ /* 0x000fe40000004100 */
[C---:B------:R-:W-:Y:S01]  /*7880*/  FFMA R2, R35.reuse, R21, R2 ;  /* 0x0000001523027223 */ /* 0x040fe20000000002 */
[--C-:B------:R-:W-:Y:S02]  /*7890*/  HADD2.F32 R21, -RZ, R42.reuse.H0_H0 ;  /* 0x2000002aff157230 */ /* 0x100fe40000004100 */
[C---:B------:R-:W-:Y:S01]  /*78a0*/  FMUL R4, R32.reuse, R8 ;  /* 0x0000000820047220 */ /* 0x040fe20000400000 */
[C---:B------:R-:W-:Y:S01]  /*78b0*/  FMUL R5, R32.reuse, R9 ;  /* 0x0000000920057220 */ /* 0x040fe20000400000 */
[C---:B------:R-:W-:Y:S01]  /*78c0*/  FFMA R3, R35.reuse, R20, R3 ;  /* 0x0000001423037223 */ /* 0x040fe20000000003 */
[----:B------:R-:W-:Y:S02]  /*78d0*/  HADD2.F32 R20, -RZ, R42.H1_H1 ;  /* 0x3000002aff147230 */ /* 0x000fe40000004100 */
[C---:B------:R-:W-:Y:S01]  /*78e0*/  FFMA R7, R35.reuse, R36, R7 ;  /* 0x0000002423077223 */ /* 0x040fe20000000007 */
[C---:B------:R-:W-:Y:S01]  /*78f0*/  FMUL R6, R32.reuse, R10 ;  /* 0x0000000a20067220 */ /* 0x040fe20000400000 */
[----:B------:R-:W-:Y:S02]  /*7900*/  HADD2.F32 R36, -RZ, R43.H1_H1 ;  /* 0x3000002bff247230 */ /* 0x000fe40000004100 */
[C---:B------:R-:W-:Y:S01]  /*7910*/  FMUL R11, R32.reuse, R11 ;  /* 0x0000000b200b7220 */ /* 0x040fe20000400000 */
[C---:B------:R-:W-:Y:S01]  /*7920*/  FFMA R4, R35.reuse, R21, R4 ;  /* 0x0000001523047223 */ /* 0x040fe20000000004 */
[C---:B------:R-:W-:Y:S01]  /*7930*/  FFMA R5, R35.reuse, R20, R5 ;  /* 0x0000001423057223 */ /* 0x040fe20000000005 */
[C---:B------:R-:W-:Y:S01]  /*7940*/  FFMA R6, R35.reuse, R37, R6 ;  /* 0x0000002523067223 */ /* 0x040fe20000000006 */
[--C-:B------:R-:W-:Y:S02]  /*7950*/  HADD2.F32 R20, -RZ, R48.reuse.H0_H0 ;  /* 0x20000030ff147230 */ /* 0x100fe40000004100 */
[C---:B------:R-:W-:Y:S01]  /*7960*/  FFMA R11, R35.reuse, R36, R11 ;  /* 0x00000024230b7223 */ /* 0x040fe2000000000b */
[C---:B------:R-:W-:Y:S01]  /*7970*/  FMUL R8, R32.reuse, R12 ;  /* 0x0000000c20087220 */ /* 0x040fe20000400000 */
[----:B------:R-:W-:Y:S02]  /*7980*/  HADD2.F32 R36, -RZ, R48.H1_H1 ;  /* 0x30000030ff247230 */ /* 0x000fe40000004100 */
[C---:B------:R-:W-:Y:S01]  /*7990*/  FMUL R9, R32.reuse, R13 ;  /* 0x0000000d20097220 */ /* 0x040fe20000400000 */
[--C-:B------:R-:W-:Y:S02]  /*79a0*/  HADD2.F32 R21, -RZ, R49.reuse.H0_H0 ;  /* 0x20000031ff157230 */ /* 0x100fe40000004100 */
[C---:B------:R-:W-:Y:S01]  /*79b0*/  FMUL R10, R32.reuse, R14 ;  /* 0x0000000e200a7220 */ /* 0x040fe20000400000 */
[C---:B------:R-:W-:Y:S01]  /*79c0*/  FFMA R8, R35.reuse, R20, R8 ;  /* 0x0000001423087223 */ /* 0x040fe20000000008 */
[----:B------:R-:W-:Y:S02]  /*79d0*/  HADD2.F32 R20, -RZ, R49.H1_H1 ;  /* 0x30000031ff147230 */ /* 0x000fe40000004100 */
[C---:B------:R-:W-:Y:S01]  /*79e0*/  FFMA R9, R35.reuse, R36, R9 ;  /* 0x0000002423097223 */ /* 0x040fe20000000009 */
[C---:B------:R-:W-:Y:S01]  /*79f0*/  FMUL R15, R32.reuse, R15 ;  /* 0x0000000f200f7220 */ /* 0x040fe20000400000 */
[C---:B------:R-:W-:Y:S01]  /*7a00*/  FFMA R10, R35.reuse, R21, R10 ;  /* 0x00000015230a7223 */ /* 0x040fe2000000000a */
[--C-:B------:R-:W-:Y:S02]  /*7a10*/  HADD2.F32 R21, -RZ, R50.reuse.H0_H0 ;  /* 0x20000032ff157230 */ /* 0x100fe40000004100 */
[C---:B------:R-:W-:Y:S01]  /*7a20*/  FMUL R12, R32.reuse, R16 ;  /* 0x00000010200c7220 */ /* 0x040fe20000400000 */
[----:B------:R-:W-:Y:S02]  /*7a30*/  HADD2.F32 R36, -RZ, R50.H1_H1 ;  /* 0x30000032ff247230 */ /* 0x000fe40000004100 */
[C---:B------:R-:W-:Y:S01]  /*7a40*/  FFMA R15, R35.reuse, R20, R15 ;  /* 0x00000014230f7223 */ /* 0x040fe2000000000f */
[C---:B------:R-:W-:Y:S01]  /*7a50*/  FMUL R13, R32.reuse, R17 ;  /* 0x00000011200d7220 */ /* 0x040fe20000400000 */
[--C-:B------:R-:W-:Y:S02]  /*7a60*/  HADD2.F32 R37, -RZ, R51.reuse.H0_H0 ;  /* 0x20000033ff257230 */ /* 0x100fe40000004100 */
[C---:B------:R-:W-:Y:S01]  /*7a70*/  FMUL R14, R32.reuse, R18 ;  /* 0x00000012200e7220 */ /* 0x040fe20000400000 */
[----:B------:R-:W-:Y:S02]  /*7a80*/  HADD2.F32 R20, -RZ, R51.H1_H1 ;  /* 0x30000033ff147230 */ /* 0x000fe40000004100 */
[----:B------:R-:W-:Y:S01]  /*7a90*/  FMUL R19, R32, R19 ;  /* 0x0000001320137220 */ /* 0x000fe20000400000 */
[----:B------:R-:W-:Y:S01]  /*7aa0*/  F2FP.F16.F32.PACK_AB R44, R2, R0 ;  /* 0x00000000022c723e */ /* 0x000fe200000000ff */
[----:B------:R-:W-:Y:S01]  /*7ab0*/  FFMA R12, R35, R21, R12 ;  /* 0x00000015230c7223 */ /* 0x000fe2000000000c */
[----:B------:R-:W-:Y:S01]  /*7ac0*/  F2FP.F16.F32.PACK_AB R45, R7, R3 ;  /* 0x00000003072d723e */ /* 0x000fe200000000ff */
[----:B------:R-:W-:Y:S01]  /*7ad0*/  FFMA R13, R35, R36, R13 ;  /* 0x00000024230d7223 */ /* 0x000fe2000000000d */
[----:B------:R-:W-:Y:S01]  /*7ae0*/  F2FP.F16.F32.PACK_AB R46, R5, R4 ;  /* 0x00000004052e723e */ /* 0x000fe200000000ff */
[----:B------:R-:W-:Y:S01]  /*7af0*/  FFMA R14, R35, R37, R14 ;  /* 0x00000025230e7223 */ /* 0x000fe2000000000e */
[----:B------:R-:W-:Y:S01]  /*7b00*/  F2FP.F16.F32.PACK_AB R47, R11, R6 ;  /* 0x000000060b2f723e */ /* 0x000fe200000000ff */
[----:B------:R-:W-:Y:S01]  /*7b10*/  FFMA R19, R35, R20, R19 ;  /* 0x0000001423137223 */ /* 0x000fe20000000013 */
[----:B------:R-:W-:Y:S02]  /*7b20*/  F2FP.F16.F32.PACK_AB R64, R9, R8 ;  /* 0x000000080940723e */ /* 0x000fe400000000ff */
[----:B------:R-:W-:Y:S01]  /*7b30*/  F2FP.F16.F32.PACK_AB R65, R15, R10 ;  /* 0x0000000a0f41723e */ /* 0x000fe200000000ff */
[----:B------:R1:W-:Y:S01]  /*7b40*/  STS.128 [R39+0x400], R44 ;  /* 0x0004002c27007388 */ /* 0x0003e20000000c00 */
[----:B------:R-:W-:Y:S02]  /*7b50*/  F2FP.F16.F32.PACK_AB R66, R13, R12 ;  /* 0x0000000c0d42723e */ /* 0x000fe400000000ff */
[----:B------:R-:W-:Y:S05]  /*7b60*/  F2FP.F16.F32.PACK_AB R67, R19, R14 ;  /* 0x0000000e1343723e */ /* 0x000fea00000000ff */
[----:B------:R1:W-:Y:S01]  /*7b70*/  STS.128 [R86+0x400], R64 ;  /* 0x0004004056007388 */ /* 0x0003e20000000c00 */
[----:B------:R-:W-:Y:S01]  /*7b80*/  @!PT LDS RZ, [RZ] ;  /* 0x00000000fffff984 */ /* 0x000fe20000000800 */
[----:B------:R-:W-:Y:S01]  /*7b90*/  @!PT LDS RZ, [RZ] ;  /* 0x00000000fffff984 */ /* 0x000fe20000000800 */
[----:B------:R-:W-:Y:S01]  /*7ba0*/  @!PT LDS RZ, [RZ] ;  /* 0x00000000fffff984 */ /* 0x000fe20000000800 */
[----:B------:R-:W-:Y:S01]  /*7bb0*/  @!PT LDS RZ, [RZ] ;  /* 0x00000000fffff984 */ /* 0x000fe20000000800 */
[----:B------:R2:W-:Y:S07]  /*7bc0*/  MEMBAR.ALL.CTA ;  /* 0x0000000000007992 */ /* 0x0005ee0000008000 */
[----:B--2---:R-:W2:Y:S02]  /*7bd0*/  FENCE.VIEW.ASYNC.S ;  /* 0x00000000000073c6 */ /* 0x004ea40000000000 */
[----:B--2---:R-:W-:Y:S06]  /*7be0*/  BAR.SYNC.DEFER_BLOCKING 0x1, 0x80 ;  /* 0x0042000000007b1d */ /* 0x004fec0000010000 */
[----:B------:R-:W-:Y:S05]  /*7bf0*/  @P0 BRA `(.L_x_145) ;  /* 0x0000000000340947 */ /* 0x000fea0003800000 */
[----:B------:R-:W-:Y:S01]  /*7c00*/  R2UR UR10, R38 ;  /* 0x00000000260a72ca */ /* 0x000fe200000e0000 */
[----:B------:R-:W-:Y:S01]  /*7c10*/  UIADD3 UR8, UP0, UPT, UR54, 0x680, URZ ;  /* 0x0000068036087890 */ /* 0x000fe2000ff1e0ff */
[----:B------:R-:W-:Y:S01]  /*7c20*/  UMOV UR43, UR36 ;  /* 0x00000024002b7c82 */ /* 0x000fe20008000000 */
[----:B------:R-:W-:Y:S02]  /*7c30*/  UIADD3 UR5, UPT, UPT, UR41, 0x20, URZ ;  /* 0x0000002029057890 */ /* 0x000fe4000fffe0ff */
[----:B------:R-:W-:Y:S01]  /*7c40*/  UIADD3.X UR9, UPT, UPT, URZ, UR55, URZ, UP0, !UPT ;  /* 0x00000037ff097290 */ /* 0x000fe200087fe4ff */
[----:B------:R-:W-:Y:S01]  /*7c50*/  UMOV UR6, UR42 ;  /* 0x0000002a00067c82 */ /* 0x000fe20008000000 */
[----:B------:R-:W-:Y:S06]  /*7c60*/  UMOV UR7, UR36 ;  /* 0x0000002400077c82 */ /* 0x000fec0008000000 */
[----:B------:R-:W-:Y:S04]  /*7c70*/  UIADD3 UR10, UPT, UPT, UR48, UR10, URZ ;  /* 0x0000000a300a7290 */ /* 0x000fe8000fffe0ff */
[----:B------:R-:W-:Y:S02]  /*7c80*/  UIADD3 UR40, UPT, UPT, UR10, 0x400, URZ ;  /* 0x000004000a287890 */ /* 0x000fe4000fffe0ff */
[----:B------:R-:W-:Y:S07]  /*7c90*/  UIADD3 UR4, UPT, UPT, UR10, 0xc00, URZ ;  /* 0x00000c000a047890 */ /* 0x000fee000fffe0ff */
[----:B------:R2:W-:Y:S02]  /*7ca0*/  UTMASTG.3D [UR40], [UR8] ;  /* 0x00000028080073b5 */ /* 0x0005e40008010000 */
[----:B------:R2:W-:Y:S02]  /*7cb0*/  UTMASTG.3D [UR4], [UR8] ;  /* 0x00000004080073b5 */ /* 0x0005e40008010000 */
[----:B--2---:R0:W-:Y:S02]  /*7cc0*/  UTMACMDFLUSH ;  /* 0x00000000000079b7 */ /* 0x0041e40000000000 */
.L_x_145:
[----:B------:R-:W-:Y:S05]  /*7cd0*/  BSYNC.RECONVERGENT B0 ;  /* 0x0000000000007941 */ /* 0x000fea0003800200 */
.L_x_144:
[----:B------:R-:W-:Y:S01]  /*7ce0*/  UIADD3 UR40, UPT, UPT, UR56, 0x1, URZ ;  /* 0x0000000138287890 */ /* 0x000fe2000fffe0ff */
[----:B------:R-:W-:Y:S03]  /*7cf0*/  BSSY.RECONVERGENT B0, `(.L_x_146) ;  /* 0x0000005000007945 */ /* 0x000fe60003800200 */
[----:B------:R-:W-:Y:S04]  /*7d00*/  UISETP.NE.AND UP0, UPT, UR40, 0x3, UPT ;  /* 0x000000032800788c */ /* 0x000fe8000bf05270 */
[----:B------:R-:W-:Y:S01]  /*7d10*/  USEL UR43, UR40, URZ, UP0 ;  /* 0x000000ff282b7287 */ /* 0x000fe20008000000 */
[----:B------:R-:W-:Y:S11]  /*7d20*/  @P0 BRA `(.L_x_147) ;  /* 0x0000000000040947 */ /* 0x000ff60003800000 */
[----:B------:R-:W-:Y:S04]  /*7d30*/  DEPBAR.LE SB0, 0x1 ;  /* 0x000080400000791a */ /* 0x000fe80000000000 */
.L_x_147:
[----:B------:R-:W-:Y:S05]  /*7d40*/  BSYNC.RECONVERGENT B0 ;  /* 0x0000000000007941 */ /* 0x000fea0003800200 */
.L_x_146:
[----:B------:R-:W-:Y:S01]  /*7d50*/  BAR.SYNC.DEFER_BLOCKING 0x1, 0x80 ;  /* 0x0042000000007b1d */ /* 0x000fe20000010000 */
[----:B------:R-:W-:Y:S01]  /*7d60*/  ISETP.NE.AND P1, PT, R79, RZ, PT ;  /* 0x000000ff4f00720c */ /* 0x000fe20003f25270 */
[----:B------:R-:W-:Y:S01]  /*7d70*/  UISETP.NE.AND UP0, UPT, UR50, URZ, UPT ;  /* 0x000000ff3200728c */ /* 0x000fe2000bf05270 */
[----:B------:R-:W-:Y:S11]  /*7d80*/  LEA R2, R80, UR48, 0x3 ;  /* 0x0000003050027c11 */ /* 0x000ff6000f8e18ff */
[----:B------:R-:W-:Y:S01]  /*7d90*/  @P1 SHF.L.U32 R3, R83, 0x1f, RZ ;  /* 0x0000001f53031819 */ /* 0x000fe200000006ff */
[----:B------:R-:W-:Y:S06]  /*7da0*/  BRA.U !UP0, `(.L_x_148) ;  /* 0x0000000108247547 */ /* 0x000fec000b800000 */
[----:B------:R-:W-:Y:S01]  /*7db0*/  IMAD.U32 R5, RZ, RZ, UR49 ;  /* 0x00000031ff057e24 */ /* 0x000fe2000f8e00ff */
[----:B------:R-:W-:Y:S01]  /*7dc0*/  MOV R0, UR37 ;  /* 0x0000002500007c02 */ /* 0x000fe20008000f00 */
[----:B------:R-:W-:Y:S03]  /*7dd0*/  UIADD3 UR49, UPT, UPT, UR49, 0x1, URZ ;  /* 0x0000000131317890 */ /* 0x000fe6000fffe0ff */
[----:B------:R-:W-:Y:S01]  /*7de0*/  @P1 LEA R5, R5, UR48, 0x3 ;  /* 0x0000003005051c11 */ /* 0x000fe2000f8e18ff */
[----:B------:R-:W-:Y:S04]  /*7df0*/  UISETP.NE.AND UP0, UPT, UR49, 0x3, UPT ;  /* 0x000000033100788c */ /* 0x000fe8000bf05270 */
[----:B------:R-:W-:Y:S01]  /*7e00*/  @P1 VIADD R5, R5, 0x248 ;  /* 0x0000024805051836 */ /* 0x000fe20000000000 */
[----:B------:R-:W-:Y:S04]  /*7e10*/  USEL UR49, UR49, URZ, UP0 ;  /* 0x000000ff31317287 */ /* 0x000fe80008000000 */
[----:B------:R-:W-:Y:S04]  /*7e20*/  @P1 PRMT R0, R0, 0x654, R5 ;  /* 0x0000065400001816 */ /* 0x000fe80000000005 */
[----:B------:R2:W-:Y:S04]  /*7e30*/  @P1 SYNCS.ARRIVE.TRANS64.RED.A1T0 RZ, [R0+URZ], RZ ;  /* 0x000000ff00ff19a7 */ /* 0x0005e800081004ff */
.L_x_148:
[----:B------:R-:W3:Y:S01]  /*7e40*/  @P1 SYNCS.PHASECHK.TRANS64.TRYWAIT P0, [R2+URZ+0x230], R3 ;  /* 0x00023003020015a7 */ /* 0x000ee200080011ff */
[----:B------:R-:W-:Y:S01]  /*7e50*/  BSSY B1, `(.L_x_149) ;  /* 0x0000012000017945 */ /* 0x000fe20003800000 */
[----:B---3--:R-:W-:Y:S03]  /*7e60*/  @P1 SEL R82, RZ, 0x1, !P0 ;  /* 0x00000001ff521807 */ /* 0x008fe60004000000 */
[----:B------:R-:W-:Y:S05]  /*7e70*/  @!P1 BRA `(.L_x_150) ;  /* 0x00000000003c9947 */ /* 0x000fea0003800000 */
[----:B------:R-:W-:Y:S01]  /*7e80*/  ISETP.NE.AND P1, PT, R85, RZ, PT ;  /* 0x000000ff5500720c */ /* 0x000fe20003f25270 */
[----:B------:R-:W-:Y:S01]  /*7e90*/  BSSY B0, `(.L_x_151) ;  /* 0x0000009000007945 */ /* 0x000fe20003800000 */
[----:B------:R-:W-:Y:S11]  /*7ea0*/  ISETP.NE.AND P0, PT, R82, RZ, PT ;  /* 0x000000ff5200720c */ /* 0x000ff60003f05270 */
[----:B------:R-:W-:Y:S05]  /*7eb0*/  @P1 IMAD R80, R80, 0x1000, R81 ;  /* 0x0000100050501824 */ /* 0x000fea00078e0251 */
[----:B------:R-:W-:Y:S05]  /*7ec0*/  @P1 IADD3 R3, PT, PT, R80, UR48, RZ ;  /* 0x0000003050031c10 */ /* 0x000fea000fffe0ff */
[----:B--2---:R-:W-:Y:S01]  /*7ed0*/  @P1 IMAD.IADD R0, R84, 0x1, R3 ;  /* 0x0000000154001824 */ /* 0x004fe200078e0203 */
[----:B------:R-:W-:Y:S06]  /*7ee0*/  @P0 BRA `(.L_x_152) ;  /* 0x00000000000c0947 */ /* 0x000fec0003800000 */
[----:B------:R-:W-:Y:S04]  /*7ef0*/  SHF.L.U32 R83, R83, 0x1f, RZ ;  /* 0x0000001f53537819 */ /* 0x000fe800000006ff */
[----:B------:R-:W2:Y:S02]  /*7f00*/  SYNCS.PHASECHK.TRANS64.TRYWAIT P0, [R2+URZ+0x230], R83 ;  /* 0x00023053020075a7 */ /* 0x000ea400080011ff */
[----:B--2---:R-:W-:Y:S05]  /*7f10*/  @!P0 BRA `(.L_x_153) ;  /* 0x0000002000808947 */ /* 0x004fea0003800000 */
.L_x_152:
[----:B------:R-:W-:Y:S05]  /*7f20*/  BSYNC B0 ;  /* 0x0000000000007941 */ /* 0x000fea0003800000 */
.L_x_151:
[----:B------:R-:W-:Y:S11]  /*7f30*/  ISETP.NE.AND P0, PT, R85, RZ, PT ;  /* 0x000000ff5500720c */ /* 0x000ff60003f05270 */
[----:B------:R-:W-:Y:S02]  /*7f40*/  @!UPT UIADD3 URZ, UPT, UPT, URZ, URZ, URZ ;  /* 0x000000fffffff290 */ /* 0x000fe4000fffe0ff */
[----:B------:R3:W4:Y:S04]  /*7f50*/  @P0 LDS.128 R40, [R80+UR48+0x400] ;  /* 0x0004003050280984 */ /* 0x0007280008000c00 */
[----:B------:R3:W1:Y:S02]  /*7f60*/  @P0 LDS.128 R48, [R0+0x400] ;  /* 0x0004000000300984 */ /* 0x0006640000000c00 */
.L_x_150:
[----:B------:R-:W-:Y:S05]  /*7f70*/  BSYNC B1 ;  /* 0x0000000000017941 */ /* 0x000fea0003800000 */
.L_x_149:
[----:B------:R-:W-:Y:S05]  /*7f80*/  VIADD R3, R34, 0x10 ;  /* 0x0000001022037836 */ /* 0x000fea0000000000 */
[----:B------:R-:W-:Y:S04]  /*7f90*/  SHF.R.U32.HI R3, RZ, 0x15, R3 ;  /* 0x00000015ff037819 */ /* 0x000fe80000011603 */
[----:B------:R-:W-:Y:S11]  /*7fa0*/  LOP3.LUT P0, RZ, R3, 0x3, R70, 0x48, !PT ;  /* 0x0000000303ff7812 */ /* 0x000ff60007804846 */
[----:B------:R-:W-:Y:S02]  /*7fb0*/  @!UPT UIADD3 URZ, UPT, UPT, URZ, URZ, URZ ;  /* 0x000000fffffff290 */ /* 0x000fe4000fffe0ff */
[----:B------:R-:W-:Y:S05]  /*7fc0*/  @!P0 BRA `(.L_x_154) ;  /* 0x0000000000408947 */ /* 0x000fea0003800000 */
[----:B------:R-:W5:Y:S01]  /*7fd0*/  LDCU.64 UR8, c[0x4][0x70] ;  /* 0x01000e00ff0877ac */ /* 0x000f620008000a00 */
[----:B------:R-:W-:Y:S01]  /*7fe0*/  MOV R3, 0x0 ;  /* 0x0000000000037802 */ /* 0x000fe20000000f00 */
[----:B------:R-:W-:Y:S02]  /*7ff0*/  HFMA2 R12, -RZ, RZ, 0, 5.9604644775390625e-08 ;  /* 0x00000001ff0c7431 */ /* 0x000fe400000001ff */
[----:B------:R-:W-:Y:S02]  /*8000*/  IMAD.MOV.U32 R8, RZ, RZ, 0x192 ;  /* 0x00000192ff087424 */ /* 0x000fe400078e00ff */
[----:B------:R-:W-:Y:S01]  /*8010*/  IMAD.MOV.U32 R13, RZ, RZ, RZ ;  /* 0x000000ffff0d7224 */ /* 0x000fe200078e00ff */
[----:B------:R-:W3:Y:S01]  /*8020*/  LDCU.64 UR6, c[0x4][0x78] ;  /* 0x01000f00ff0677ac */ /* 0x000ee20008000a00 */
[----:B--2---:R-:W2:Y:S01]  /*8030*/  LDC.64 R2, c[0x4][R3] ;  /* 0x0100000003027b82 */ /* 0x004ea20000000a00 */
[----:B------:R-:W4:Y:S01]  /*8040*/  LDCU.64 UR4, c[0x4][0x10] ;  /* 0x01000200ff0477ac */ /* 0x000f220008000a00 */
[----:B-----5:R-:W-:Y:S01]  /*8050*/  MOV R5, UR9 ;  /* 0x0000000900057c02 */ /* 0x020fe20008000f00 */
[----:B------:R-:W-:Y:S01]  /*8060*/  IMAD.U32 R4, RZ, RZ, UR8 ;  /* 0x00000008ff047e24 */ /* 0x000fe2000f8e00ff */
[----:B---3--:R-:W-:Y:S01]  /*8070*/  MOV R7, UR7 ;  /* 0x0000000700077c02 */ /* 0x008fe20008000f00 */
[----:B------:R-:W-:Y:S01]  /*8080*/  IMAD.U32 R6, RZ, RZ, UR6 ;  /* 0x00000006ff067e24 */ /* 0x000fe2000f8e00ff */
[----:B----4-:R-:W-:Y:S01]  /*8090*/  MOV R11, UR5 ;  /* 0x00000005000b7c02 */ /* 0x010fe20008000f00 */
[----:B------:R-:W-:Y:S02]  /*80a0*/  IMAD.U32 R10, RZ, RZ, UR4 ;  /* 0x00000004ff0a7e24 */ /* 0x000fe4000f8e00ff */
[----:B------:R-:W-:Y:S07]  /*80b0*/  LEPC R20, `(.L_x_154) ;  /* 0x000000001014794e */ /* 0x000fee0000000000 */
[----:B-12---:R-:W-:Y:S05]  /*80c0*/  CALL.ABS.NOINC R2 ;  /* 0x0000000002007343 */ /* 0x006fea0003c00000 */
.L_x_154:
[----:B------:R-:W-:Y:S01]  /*80d0*/  ISETP.NE.AND P0, PT, R74, RZ, PT ;  /* 0x000000ff4a00720c */ /* 0x000fe20003f05270 */
[----:B------:R-:W-:Y:S05]  /*80e0*/  WARPSYNC.ALL ;  /* 0x0000000000007948 */ /* 0x000fea0003800000 */
[----:B------:R-:W-:Y:S01]  /*80f0*/  R2UR UR4, R34 ;  /* 0x00000000220472ca */ /* 0x000fe200000e0000 */
[--C-:B----4-:R-:W-:Y:S01]  /*8100*/  HADD2.F32 R20, -RZ, R40.reuse.H0_H0 ;  /* 0x20000028ff147230 */ /* 0x110fe20000004100 */
[----:B------:R-:W-:Y:S01]  /*8110*/  MOV R81, UR43 ;  /* 0x0000002b00517c02 */ /* 0x000fe20008000f00 */
[----:B------:R-:W-:Y:S01]  /*8120*/  HADD2.F32 R36, -RZ, R40.H1_H1 ;  /* 0x30000028ff247230 */ /* 0x000fe20000004100 */
[----:B------:R-:W-:Y:S01]  /*8130*/  IADD3 R76, PT, PT, R76, 0x2b0, RZ ;  /* 0x000002b04c4c7810 */ /* 0x000fe20007ffe0ff */
[--C-:B------:R-:W-:Y:S01]  /*8140*/  HADD2.F32 R21, -RZ, R41.reuse.H0_H0 ;  /* 0x20000029ff157230 */ /* 0x100fe20000004100 */
[----:B------:R-:W-:Y:S01]  /*8150*/  LEA R82, R81, R68, 0xb ;  /* 0x0000004451527211 */ /* 0x000fe200078e58ff */
[----:B------:R-:W-:Y:S01]  /*8160*/  HADD2.F32 R37, -RZ, R41.H1_H1 ;  /* 0x30000029ff257230 */ /* 0x000fe20000004100 */
[----:B------:R-:W-:Y:S01]  /*8170*/  LOP3.LUT R76, R76, 0xfefffff8, RZ, 0xc0, !PT ;  /* 0xfefffff84c4c7812 */ /* 0x000fe200078ec0ff */
[--C-:B-1----:R-:W-:Y:S01]  /*8180*/  HADD2.F32 R39, -RZ, R42.reuse.H0_H0 ;  /* 0x2000002aff277230 */ /* 0x102fe20000004100 */
[----:B------:R-:W-:Y:S01]  /*8190*/  LEA R85, R82, UR48, 0x1 ;  /* 0x0000003052557c11 */ /* 0x000fe2000f8e08ff */
[----:B------:R-:W-:Y:S01]  /*81a0*/  HADD2.F32 R38, -RZ, R42.H1_H1 ;  /* 0x3000002aff267230 */ /* 0x000fe20000004100 */
[----:B------:R-:W-:Y:S01]  /*81b0*/  BSSY.RECONVERGENT B0, `(.L_x_155) ;  /* 0x000004f000007945 */ /* 0x000fe20003800200 */
[----:B------:R-:W1:Y:S01]  /*81c0*/  LDTM.x16 R4, tmem[UR4+0x10] ;  /* 0x00001004000479ee */ /* 0x000e620008240000 */
[----:B------:R-:W-:Y:S01]  /*81d0*/  NOP ;  /* 0x0000000000007918 */ /* 0x000fe20000000000 */
[----:B-1----:R1:W-:Y:S01]  /*81e0*/  SYNCS.ARRIVE.TRANS64.RED.A1T0 RZ, [R76+URZ], RZ ;  /* 0x000000ff4cff79a7 */ /* 0x0023e200081004ff */
[----:B------:R-:W-:Y:S01]  /*81f0*/  IADD3 R84, PT, PT, R84, R85, RZ ;  /* 0x0000005554547210 */ /* 0x000fe20007ffe0ff */
[--C-:B------:R-:W-:Y:S02]  /*8200*/  HADD2.F32 R40, -RZ, R43.reuse.H0_H0 ;  /* 0x2000002bff287230 */ /* 0x100fe40000004100 */
[----:B------:R-:W-:Y:S02]  /*8210*/  HADD2.F32 R42, -RZ, R43.H1_H1 ;  /* 0x3000002bff2a7230 */ /* 0x000fe40000004100 */
        /* <DEDUP_REMOVED lines=8> */
[C---:B------:R-:W-:Y:S01]  /*82a0*/  FMUL R4, R32.reuse, R4 ;  /* 0x0000000420047220 */ /* 0x040fe20000400000 */
[C---:B------:R-:W-:Y:S01]  /*82b0*/  FMUL R5, R32.reuse, R5 ;  /* 0x0000000520057220 */ /* 0x040fe20000400000 */
[C---:B------:R-:W-:Y:S01]  /*82c0*/  FMUL R6, R32.reuse, R6 ;  /* 0x0000000620067220 */ /* 0x040fe20000400000 */
[C---:B--23--:R-:W-:Y:S01]  /*82d0*/  FMUL R0, R32.reuse, R7 ;  /* 0x0000000720007220 */ /* 0x04cfe20000400000 */
[C---:B------:R-:W-:Y:S01]  /*82e0*/  FFMA R4, R35.reuse, R20, R4 ;  /* 0x0000001423047223 */ /* 0x040fe20000000004 */
[C---:B------:R-:W-:Y:S01]  /*82f0*/  FMUL R2, R32.reuse, R8 ;  /* 0x0000000820027220 */ /* 0x040fe20000400000 */
        /* <DEDUP_REMOVED lines=20> */
[----:B------:R-:W-:Y:S01]  /*8440*/  FFMA R15, R35, R46, R15 ;  /* 0x0000002e230f7223 */ /* 0x000fe2000000000f */
[----:B------:R-:W-:Y:S01]  /*8450*/  FMUL R19, R32, R19 ;  /* 0x0000001320137220 */ /* 0x000fe20000400000 */
[----:B------:R-:W-:Y:S01]  /*8460*/  F2FP.F16.F32.PACK_AB R64, R5, R4 ;  /* 0x000000040540723e */ /* 0x000fe200000000ff */
[C---:B------:R-:W-:Y:S01]  /*8470*/  FFMA R12, R35.reuse, R45, R12 ;  /* 0x0000002d230c7223 */ /* 0x040fe2000000000c */
        /* <DEDUP_REMOVED lines=20> */
[----:B------:R-:W-:Y:S02]  /*85c0*/  UIADD3 UR12, UP0, UPT, UR54, 0x680, URZ ;  /* 0x00000680360c7890 */ /* 0x000fe4000ff1e0ff */
[----:B------:R-:W-:Y:S02]  /*85d0*/  ULEA UR4, UR43, UR48, 0xc ;  /* 0x000000302b047291 */ /* 0x000fe4000f8e60ff */
[----:B------:R-:W-:Y:S02]  /*85e0*/  UIADD3 UR9, UPT, UPT, UR41, 0x10, URZ ;  /* 0x0000001029097890 */ /* 0x000fe4000fffe0ff */
[----:B------:R-:W-:Y:S02]  /*85f0*/  UIADD3 UR8, UPT, UPT, UR4, 0x400, URZ ;  /* 0x0000040004087890 */ /* 0x000fe4000fffe0ff */
[----:B------:R-:W-:Y:S01]  /*8600*/  UIADD3.X UR13, UPT, UPT, URZ, UR55, URZ, UP0, !UPT ;  /* 0x00000037ff0d7290 */ /* 0x000fe200087fe4ff */
[----:B------:R-:W-:Y:S01]  /*8610*/  UMOV UR10, UR42 ;  /* 0x0000002a000a7c82 */ /* 0x000fe20008000000 */
[----:B------:R-:W-:Y:S01]  /*8620*/  UMOV UR11, UR36 ;  /* 0x00000024000b7c82 */ /* 0x000fe20008000000 */
[----:B------:R-:W-:Y:S02]  /*8630*/  UIADD3 UR5, UPT, UPT, UR41, 0x30, URZ ;  /* 0x0000003029057890 */ /* 0x000fe4000fffe0ff */
[----:B------:R-:W-:Y:S01]  /*8640*/  UIADD3 UR4, UPT, UPT, UR4, 0xc00, URZ ;  /* 0x00000c0004047890 */ /* 0x000fe2000fffe0ff */
[----:B------:R-:W-:Y:S03]  /*8650*/  UMOV UR6, UR42 ;  /* 0x0000002a00067c82 */ /* 0x000fe60008000000 */
[----:B------:R2:W-:Y:S01]  /*8660*/  UTMASTG.3D [UR8], [UR12] ;  /* 0x000000080c0073b5 */ /* 0x0005e20008010000 */
[----:B------:R-:W-:Y:S04]  /*8670*/  UMOV UR7, UR36 ;  /* 0x0000002400077c82 */ /* 0x000fe80008000000 */
[----:B------:R2:W-:Y:S02]  /*8680*/  UTMASTG.3D [UR4], [UR12] ;  /* 0x000000040c0073b5 */ /* 0x0005e40008010000 */
[----:B--2---:R0:W-:Y:S02]  /*8690*/  UTMACMDFLUSH ;  /* 0x00000000000079b7 */ /* 0x0041e40000000000 */
.L_x_156:
[----:B------:R-:W-:Y:S05]  /*86a0*/  BSYNC.RECONVERGENT B0 ;  /* 0x0000000000007941 */ /* 0x000fea0003800200 */
.L_x_155:
[----:B------:R-:W-:Y:S01]  /*86b0*/  UIADD3 UR43, UPT, UPT, UR43, 0x1, URZ ;  /* 0x000000012b2b7890 */ /* 0x000fe2000fffe0ff */
[----:B------:R-:W-:Y:S03]  /*86c0*/  BSSY.RECONVERGENT B0, `(.L_x_157) ;  /* 0x0000008000007945 */ /* 0x000fe60003800200 */
[----:B------:R-:W-:Y:S04]  /*86d0*/  UISETP.NE.AND UP0, UPT, UR43, 0x3, UPT ;  /* 0x000000032b00788c */ /* 0x000fe8000bf05270 */
[----:B------:R-:W-:Y:S02]  /*86e0*/  UISETP.EQ.XOR UP1, UPT, UR40, 0x3, !UP0 ;  /* 0x000000032800788c */ /* 0x000fe4000c722a70 */
[----:B------:R-:W-:Y:S02]  /*86f0*/  USEL UR56, UR43, URZ, UP0 ;  /* 0x000000ff2b387287 */ /* 0x000fe40008000000 */
[----:B------:R-:W-:Y:S04]  /*8700*/  USEL UR4, URZ, 0x1, !UP1 ;  /* 0x00000001ff047887 */ /* 0x000fe8000c800000 */
[----:B------:R-:W-:Y:S01]  /*8710*/  ULOP3.LUT UR51, UR51, UR4, URZ, 0x3c, !UPT ;  /* 0x0000000433337292 */ /* 0x000fe2000f8e3cff */
[----:B------:R-:W-:Y:S11]  /*8720*/  @P0 BRA `(.L_x_158) ;  /* 0x0000000000040947 */ /* 0x000ff60003800000 */
[----:B------:R-:W-:Y:S04]  /*8730*/  DEPBAR.LE SB0, 0x1 ;  /* 0x000080400000791a */ /* 0x000fe80000000000 */
.L_x_158:
[----:B------:R-:W-:Y:S05]  /*8740*/  BSYNC.RECONVERGENT B0 ;  /* 0x0000000000007941 */ /* 0x000fea0003800200 */
.L_x_157:
[----:B------:R-:W-:Y:S01]  /*8750*/  BAR.SYNC.DEFER_BLOCKING 0x1, 0x80 ;  /* 0x0042000000007b1d */ /* 0x000fe20000010000 */
[----:B------:R-:W-:Y:S01]  /*8760*/  UISETP.NE.AND UP0, UPT, UR50, -0x2, UPT ;  /* 0xfffffffe3200788c */ /* 0x000fe2000bf05270 */
[----:B------:R-:W-:Y:S08]  /*8770*/  IADD3 R0, PT, PT, R30, 0x1, RZ ;  /* 0x000000011e007810 */ /* 0x000ff00007ffe0ff */
[----:B------:R-:W-:Y:S05]  /*8780*/  BRA.U !UP0, `(.L_x_159) ;  /* 0x0000000108287547 */ /* 0x000fea000b800000 */
[----:B------:R-:W-:Y:S01]  /*8790*/  ISETP.NE.AND P0, PT, R79, RZ, PT ;  /* 0x000000ff4f00720c */ /* 0x000fe20003f05270 */
[----:B------:R-:W-:Y:S01]  /*87a0*/  IMAD.U32 R3, RZ, RZ, UR49 ;  /* 0x00000031ff037e24 */ /* 0x000fe2000f8e00ff */
[----:B------:R-:W-:Y:S01]  /*87b0*/  UIADD3 UR49, UPT, UPT, UR49, 0x1, URZ ;  /* 0x0000000131317890 */ /* 0x000fe2000fffe0ff */
[----:B------:R-:W-:Y:S03]  /*87c0*/  IMAD.U32 R2, RZ, RZ, UR37 ;  /* 0x00000025ff027e24 */ /* 0x000fe6000f8e00ff */
[----:B------:R-:W-:Y:S04]  /*87d0*/  UISETP.NE.AND UP0, UPT, UR49, 0x3, UPT ;  /* 0x000000033100788c */ /* 0x000fe8000bf05270 */
[----:B------:R-:W-:Y:S03]  /*87e0*/  USEL UR49, UR49, URZ, UP0 ;  /* 0x000000ff31317287 */ /* 0x000fe60008000000 */
[----:B------:R-:W-:Y:S05]  /*87f0*/  @P0 LEA R3, R3, UR48, 0x3 ;  /* 0x0000003003030c11 */ /* 0x000fea000f8e18ff */
[----:B------:R-:W-:Y:S05]  /*8800*/  @P0 VIADD R3, R3, 0x248 ;  /* 0x0000024803030836 */ /* 0x000fea0000000000 */
[----:B------:R-:W-:Y:S04]  /*8810*/  @P0 PRMT R2, R2, 0x654, R3 ;  /* 0x0000065402020816 */ /* 0x000fe80000000003 */
[----:B------:R2:W-:Y:S03]  /*8820*/  @P0 SYNCS.ARRIVE.TRANS64.RED.A1T0 RZ, [R2+URZ], RZ ;  /* 0x000000ff02ff09a7 */ /* 0x0005e600081004ff */
.L_x_159:
[----:B------:R-:W-:Y:S01]  /*8830*/  ISETP.NE.AND P2, PT, R75, RZ, PT ;  /* 0x000000ff4b00720c */ /* 0x000fe20003f45270 */
[----:B------:R-:W-:Y:S01]  /*8840*/  UIADD3 UR50, UPT, UPT, UR50, 0x2, URZ ;  /* 0x0000000232327890 */ /* 0x000fe2000fffe0ff */
[----:B------:R-:W-:Y:S01]  /*8850*/  ISETP.NE.AND P0, PT, R78, 0x2, PT ;  /* 0x000000024e00780c */ /* 0x000fe20003f05270 */
[----:B------:R-:W-:Y:S01]  /*8860*/  IMAD.IADD R20, R29, 0x1, R58 ;  /* 0x000000011d147824 */ /* 0x000fe200078e023a */
[----:B------:R-:W-:Y:S01]  /*8870*/  ISETP.NE.AND P1, PT, R0, 0x4, PT ;  /* 0x000000040000780c */ /* 0x000fe20003f25270 */
[----:B------:R-:W-:Y:S01]  /*8880*/  IMAD.IADD R21, R31, 0x1, R60 ;  /* 0x000000011f157824 */ /* 0x000fe200078e023c */
[----:B------:R-:W-:Y:S02]  /*8890*/  SEL R3, RZ, 0x1, P0 ;  /* 0x00000001ff037807 */ /* 0x000fe40000000000 */
[----:B--2---:R-:W-:Y:S02]  /*88a0*/  SEL R2, RZ, 0x1, P1 ;  /* 0x00000001ff027807 */ /* 0x004fe40000800000 */
[----:B------:R-:W-:Y:S02]  /*88b0*/  LOP3.LUT R72, R72, R3, RZ, 0x3c, !PT ;  /* 0x0000000348487212 */ /* 0x000fe400078e3cff */
[----:B------:R-:W-:Y:S02]  /*88c0*/  LOP3.LUT R73, R73, R2, RZ, 0x3c, !PT ;  /* 0x0000000249497212 */ /* 0x000fe400078e3cff */
[----:B------:R-:W-:Y:S02]  /*88d0*/  @P2 R2UR UR36, R71 ;  /* 0x00000000472422ca */ /* 0x000fe400000e0000 */
[----:B------:R-:W-:Y:S02]  /*88e0*/  SEL R78, R78, RZ, P0 ;  /* 0x000000ff4e4e7207 */ /* 0x000fe40000000000 */
[----:B------:R-:W-:Y:S01]  /*88f0*/  SEL R30, R0, RZ, P1 ;  /* 0x000000ff001e7207 */ /* 0x000fe20000800000 */
[----:B------:R-:W-:Y:S10]  /*8900*/  @P2 BRA `(.L_x_160) ;  /* 0xffffffdc00c82947 */ /* 0x000ff4000383ffff */
[----:B------:R-:W-:-:S09]  /*8910*/  UISETP.NE.AND UP0, UPT, UR53, URZ, UPT ;  /* 0x000000ff3500728c */ /* 0x000fd2000bf05270 */
[----:B------:R-:W-:Y:S05]  /*8920*/  BRA.U !UP0, `(.L_x_161) ;  /* 0x0000000108487547 */ /* 0x000fea000b800000 */
[----:B------:R-:W2:Y:S02]  /*8930*/  LDCU.64 UR4, c[0x0][0x890] ;  /* 0x00011200ff0477ac */ /* 0x000ea40008000a00 */
[----:B--2---:R-:W-:-:S04]  /*8940*/  UISETP.NE.U32.AND UP0, UPT, UR4, URZ, UPT ;  /* 0x000000ff0400728c */ /* 0x004fc8000bf05070 */
[----:B------:R-:W-:-:S09]  /*8950*/  UISETP.NE.AND.EX UP0, UPT, UR5, URZ, UPT, UP0 ;  /* 0x000000ff0500728c */ /* 0x000fd2000bf05300 */
[----:B------:R-:W-:Y:S05]  /*8960*/  BRA.U UP0, `(.L_x_162) ;  /* 0x00000001000c7547 */ /* 0x000fea000b800000 */
[----:B------:R-:W-:-:S13]  /*8970*/  FSETP.NEU.AND P0, PT, R35, RZ, PT ;  /* 0x000000ff2300720b */ /* 0x000fda0003f0d000 */
[----:B------:R-:W-:Y:S05]  /*8980*/  @!P0 EXIT ;  /* 0x000000000000894d */ /* 0x000fea0003800000 */
[----:B------:R-:W-:Y:S05]  /*8990*/  BRA `(.L_x_161) ;  /* 0x00000000002c7947 */ /* 0x000fea0003800000 */
.L_x_162:
[----:B------:R-:W-:Y:S01]  /*89a0*/  ISETP.NE.AND P0, PT, R77, RZ, PT ;  /* 0x000000ff4d00720c */ /* 0x000fe20003f05270 */
[----:B------:R-:W-:-:S12]  /*89b0*/  BSSY.RECONVERGENT B0, `(.L_x_161) ;  /* 0x0000009000007945 */ /* 0x000fd80003800200 */
[----:B------:R-:W-:Y:S05]  /*89c0*/  @P0 BRA `(.L_x_163) ;  /* 0x0000000000140947 */ /* 0x000fea0003800000 */
[----:B------:R-:W2:Y:S02]  /*89d0*/  LDCU.64 UR4, c[0x0][0x888] ;  /* 0x00011100ff0477ac */ /* 0x000ea40008000a00 */
[----:B--2---:R-:W-:-:S04]  /*89e0*/  ISETP.NE.U32.AND P0, PT, RZ, UR4, PT ;  /* 0x00000004ff007c0c */ /* 0x004fc8000bf05070 */
[----:B------:R-:W-:-:S13]  /*89f0*/  ISETP.NE.AND.EX P0, PT, RZ, UR5, PT, P0 ;  /* 0x00000005ff007c0c */ /* 0x000fda000bf05300 */
[----:B------:R-:W-:Y:S05]  /*8a00*/  @!P0 EXIT ;  /* 0x000000000000894d */ /* 0x000fea0003800000 */
[----:B------:R-:W-:Y:S05]  /*8a10*/  BRA `(.L_x_164) ;  /* 0x0000000000087947 */ /* 0x000fea0003800000 */
.L_x_163:
[----:B------:R-:W-:-:S13]  /*8a20*/  FSETP.NEU.AND P0, PT, R35, RZ, PT ;  /* 0x000000ff2300720b */ /* 0x000fda0003f0d000 */
[----:B------:R-:W-:Y:S05]  /*8a30*/  @!P0 EXIT ;  /* 0x000000000000894d */ /* 0x000fea0003800000 */
.L_x_164:
[----:B------:R-:W-:Y:S05]  /*8a40*/  BSYNC.RECONVERGENT B0 ;  /* 0x0000000000007941 */ /* 0x000fea0003800200 */
.L_x_161:
[----:B------:R-:W-:Y:S01]  /*8a50*/  ULEA UR4, UR49, UR48, 0x3 ;  /* 0x0000003031047291 */ /* 0x000fe2000f8e18ff */
[----:B------:R-:W-:-:S04]  /*8a60*/  DEPBAR.LE SB0, 0x0 ;  /* 0x000080000000791a */ /* 0x000fc80000000000 */
[----:B------:R-:W-:-:S04]  /*8a70*/  UIADD3 UR4, UPT, UPT, UR4, 0x248, URZ ;  /* 0x0000024804047890 */ /* 0x000fc8000fffe0ff */
[----:B------:R-:W-:-:S09]  /*8a80*/  UPRMT UR4, UR37, 0x654, UR4 ;  /* 0x0000065425047896 */ /* 0x000fd20008000004 */
[----:B------:R-:W-:Y:S01]  /*8a90*/  SYNCS.ARRIVE.TRANS64.RED.A1T0 RZ, [UR4], RZ ;  /* 0x000000ffffff79a7 */ /* 0x000fe20008100404 */
[----:B------:R-:W-:Y:S05]  /*8aa0*/  EXIT ;  /* 0x000000000000794d */ /* 0x000fea0003800000 */
.L_x_25:
[----:B--2---:R2:W4:Y:S02]  /*8ab0*/  SYNCS.PHASECHK.TRANS64.TRYWAIT P0, [R3+URZ+0x2e0], R2 ;  /* 0x0002e002030075a7 */ /* 0x00452400080011ff */
[----:B----4-:R-:W-:Y:S05]  /*8ac0*/  @!P0 NANOSLEEP.SYNCS 0x989680 ;  /* 0x009896800000895d */ /* 0x010fea0003900000 */
[----:B------:R-:W4:Y:S02]  /*8ad0*/  @!P0 SYNCS.PHASECHK.TRANS64 P0, [R3+URZ+0x2e0], R2 ;  /* 0x0002e002030085a7 */ /* 0x000f2400080010ff */
[----:B----4-:R-:W-:Y:S05]  /*8ae0*/  @!P0 BRA `(.L_x_25) ;  /* 0xfffffffc00f08947 */ /* 0x010fea000383ffff */
[----:B------:R-:W-:Y:S05]  /*8af0*/  BRA `(.L_x_165) ;  /* 0xffffff9000447947 */ /* 0x000fea000383ffff */
.L_x_28:
[----:B-1----:R-:W-:-:S07]  /*8b00*/  MOV R2, UR33 ;  /* 0x0000002100027c02 */ /* 0x002fce0008000f00 */
.L_x_166:
[----:B-1----:R1:W2:Y:S02]  /*8b10*/  SYNCS.PHASECHK.TRANS64.TRYWAIT P0, [R2+URZ+0x118], R5 ;  /* 0x00011805020075a7 */ /* 0x0022a400080011ff */
[----:B--2---:R-:W-:Y:S05]  /*8b20*/  @!P0 NANOSLEEP.SYNCS 0x989680 ;  /* 0x009896800000895d */ /* 0x004fea0003900000 */
[----:B------:R-:W2:Y:S02]  /*8b30*/  @!P0 SYNCS.PHASECHK.TRANS64 P0, [R2+URZ+0x118], R5 ;  /* 0x00011805020085a7 */ /* 0x000ea400080010ff */
[----:B--2---:R-:W-:Y:S05]  /*8b40*/  @!P0 BRA `(.L_x_166) ;  /* 0xfffffffc00f08947 */ /* 0x004fea000383ffff */
[----:B------:R-:W-:Y:S05]  /*8b50*/  BRA `(.L_x_27) ;  /* 0xffffff9000ac7947 */ /* 0x000fea000383ffff */
.L_x_35:
[----:B-1----:R-:W-:-:S07]  /*8b60*/  MOV R2, UR17 ;  /* 0x0000001100027c02 */ /* 0x002fce0008000f00 */
.L_x_167:
[----:B-1----:R1:W2:Y:S02]  /*8b70*/  SYNCS.PHASECHK.TRANS64.TRYWAIT P0, [R2+URZ+0x118], R5 ;  /* 0x00011805020075a7 */ /* 0x0022a400080011ff */
[----:B--2---:R-:W-:Y:S05]  /*8b80*/  @!P0 NANOSLEEP.SYNCS 0x989680 ;  /* 0x009896800000895d */ /* 0x004fea0003900000 */
[----:B------:R-:W2:Y:S02]  /*8b90*/  @!P0 SYNCS.PHASECHK.TRANS64 P0, [R2+URZ+0x118], R5 ;  /* 0x00011805020085a7 */ /* 0x000ea400080010ff */
[----:B--2---:R-:W-:Y:S05]  /*8ba0*/  @!P0 BRA `(.L_x_167) ;  /* 0xfffffffc00f08947 */ /* 0x004fea000383ffff */
[----:B------:R-:W-:Y:S05]  /*8bb0*/  BRA `(.L_x_34) ;  /* 0xffffff9400687947 */ /* 0x000fea000383ffff */
.L_x_40:
[----:B-1----:R1:W2:Y:S02]  /*8bc0*/  SYNCS.PHASECHK.TRANS64.TRYWAIT P0, [R2+URZ+0x270], R3 ;  /* 0x00027003020075a7 */ /* 0x0022a400080011ff */
[----:B--2---:R-:W-:Y:S05]  /*8bd0*/  @!P0 NANOSLEEP.SYNCS 0x989680 ;  /* 0x009896800000895d */ /* 0x004fea0003900000 */
[----:B------:R-:W2:Y:S02]  /*8be0*/  @!P0 SYNCS.PHASECHK.TRANS64 P0, [R2+URZ+0x270], R3 ;  /* 0x00027003020085a7 */ /* 0x000ea400080010ff */
[----:B--2---:R-:W-:Y:S05]  /*8bf0*/  @!P0 BRA `(.L_x_40) ;  /* 0xfffffffc00f08947 */ /* 0x004fea000383ffff */
[----:B------:R-:W-:Y:S05]  /*8c00*/  BRA `(.L_x_168) ;  /* 0xffffff98000c7947 */ /* 0x000fea000383ffff */
.L_x_44:
[----:B---3--:R-:W-:-:S07]  /*8c10*/  MOV R0, UR4 ;  /* 0x0000000400007c02 */ /* 0x008fce0008000f00 */
.L_x_169:
[----:B-1----:R1:W2:Y:S02]  /*8c20*/  SYNCS.PHASECHK.TRANS64.TRYWAIT P0, [R0+URZ], R3 ;  /* 0x00000003000075a7 */ /* 0x0022a400080011ff */
[----:B--2---:R-:W-:Y:S05]  /*8c30*/  @!P0 NANOSLEEP.SYNCS 0x989680 ;  /* 0x009896800000895d */ /* 0x004fea0003900000 */
[----:B------:R-:W2:Y:S02]  /*8c40*/  @!P0 SYNCS.PHASECHK.TRANS64 P0, [R0+URZ], R3 ;  /* 0x00000003000085a7 */ /* 0x000ea400080010ff */
[----:B--2---:R-:W-:Y:S05]  /*8c50*/  @!P0 BRA `(.L_x_169) ;  /* 0xfffffffc00f08947 */ /* 0x004fea000383ffff */
[----:B------:R-:W-:Y:S05]  /*8c60*/  BRA `(.L_x_170) ;  /* 0xffffff9c007c7947 */ /* 0x000fea000383ffff */
.L_x_45:
[----:B---3--:R-:W-:-:S07]  /*8c70*/  MOV R0, UR4 ;  /* 0x0000000400007c02 */ /* 0x008fce0008000f00 */
.L_x_171:
[----:B-1----:R1:W2:Y:S02]  /*8c80*/  SYNCS.PHASECHK.TRANS64.TRYWAIT P0, [R0+URZ], R3 ;  /* 0x00000003000075a7 */ /* 0x0022a400080011ff */
[----:B--2---:R-:W-:Y:S05]  /*8c90*/  @!P0 NANOSLEEP.SYNCS 0x989680 ;  /* 0x009896800000895d */ /* 0x004fea0003900000 */
[----:B------:R-:W2:Y:S02]  /*8ca0*/  @!P0 SYNCS.PHASECHK.TRANS64 P0, [R0+URZ], R3 ;  /* 0x00000003000085a7 */ /* 0x000ea400080010ff */
[----:B--2---:R-:W-:Y:S05]  /*8cb0*/  @!P0 BRA `(.L_x_171) ;  /* 0xfffffffc00f08947 */ /* 0x004fea000383ffff */
[----:B------:R-:W-:Y:S05]  /*8cc0*/  BRA `(.L_x_172) ;  /* 0xffffff9c00887947 */ /* 0x000fea000383ffff */
.L_x_46:
[----:B---3--:R-:W-:-:S07]  /*8cd0*/  MOV R0, UR4 ;  /* 0x0000000400007c02 */ /* 0x008fce0008000f00 */
.L_x_173:
[----:B-1----:R1:W2:Y:S02]  /*8ce0*/  SYNCS.PHASECHK.TRANS64.TRYWAIT P0, [R0+URZ], R3 ;  /* 0x00000003000075a7 */ /* 0x0022a400080011ff */
[----:B--2---:R-:W-:Y:S05]  /*8cf0*/  @!P0 NANOSLEEP.SYNCS 0x989680 ;  /* 0x009896800000895d */ /* 0x004fea0003900000 */
[----:B------:R-:W2:Y:S02]  /*8d00*/  @!P0 SYNCS.PHASECHK.TRANS64 P0, [R0+URZ], R3 ;  /* 0x00000003000085a7 */ /* 0x000ea400080010ff */
[----:B--2---:R-:W-:Y:S05]  /*8d10*/  @!P0 BRA `(.L_x_173) ;  /* 0xfffffffc00f08947 */ /* 0x004fea000383ffff */
[----:B------:R-:W-:Y:S05]  /*8d20*/  BRA `(.L_x_174) ;  /* 0xffffff9c00947947 */ /* 0x000fea000383ffff */
.L_x_47:
[----:B---3--:R-:W-:-:S07]  /*8d30*/  MOV R0, UR4 ;  /* 0x0000000400007c02 */ /* 0x008fce0008000f00 */
.L_x_175:
[----:B-1----:R1:W2:Y:S02]  /*8d40*/  SYNCS.PHASECHK.TRANS64.TRYWAIT P0, [R0+URZ], R3 ;  /* 0x00000003000075a7 */ /* 0x0022a400080011ff */
[----:B--2---:R-:W-:Y:S05]  /*8d50*/  @!P0 NANOSLEEP.SYNCS 0x989680 ;  /* 0x009896800000895d */ /* 0x004fea0003900000 */
[----:B------:R-:W2:Y:S02]  /*8d60*/  @!P0 SYNCS.PHASECHK.TRANS64 P0, [R0+URZ], R3 ;  /* 0x00000003000085a7 */ /* 0x000ea400080010ff */
[----:B--2---:R-:W-:Y:S05]  /*8d70*/  @!P0 BRA `(.L_x_175) ;  /* 0xfffffffc00f08947 */ /* 0x004fea000383ffff */
[----:B------:R-:W-:Y:S05]  /*8d80*/  BRA `(.L_x_176) ;  /* 0xffffff9c00a07947 */ /* 0x000fea000383ffff */
.L_x_48:
[----:B---3--:R-:W-:-:S07]  /*8d90*/  MOV R0, UR4 ;  /* 0x0000000400007c02 */ /* 0x008fce0008000f00 */
.L_x_177:
[----:B-1----:R1:W2:Y:S02]  /*8da0*/  SYNCS.PHASECHK.TRANS64.TRYWAIT P0, [R0+URZ], R3 ;  /* 0x00000003000075a7 */ /* 0x0022a400080011ff */
[----:B--2---:R-:W-:Y:S05]  /*8db0*/  @!P0 NANOSLEEP.SYNCS 0x989680 ;  /* 0x009896800000895d */ /* 0x004fea0003900000 */
[----:B------:R-:W2:Y:S02]  /*8dc0*/  @!P0 SYNCS.PHASECHK.TRANS64 P0, [R0+URZ], R3 ;  /* 0x00000003000085a7 */ /* 0x000ea400080010ff */
[----:B--2---:R-:W-:Y:S05]  /*8dd0*/  @!P0 BRA `(.L_x_177) ;  /* 0xfffffffc00f08947 */ /* 0x004fea000383ffff */
[----:B------:R-:W-:Y:S05]  /*8de0*/  BRA `(.L_x_178) ;  /* 0xffffff9c00ac7947 */ /* 0x000fea000383ffff */
.L_x_49:
[----:B---3--:R-:W-:-:S07]  /*8df0*/  MOV R0, UR4 ;  /* 0x0000000400007c02 */ /* 0x008fce0008000f00 */
.L_x_179:
[----:B-1----:R1:W2:Y:S02]  /*8e00*/  SYNCS.PHASECHK.TRANS64.TRYWAIT P0, [R0+URZ], R3 ;  /* 0x00000003000075a7 */ /* 0x0022a400080011ff */
[----:B--2---:R-:W-:Y:S05]  /*8e10*/  @!P0 NANOSLEEP.SYNCS 0x989680 ;  /* 0x009896800000895d */ /* 0x004fea0003900000 */
[----:B------:R-:W2:Y:S02]  /*8e20*/  @!P0 SYNCS.PHASECHK.TRANS64 P0, [R0+URZ], R3 ;  /* 0x00000003000085a7 */ /* 0x000ea400080010ff */
[----:B--2---:R-:W-:Y:S05]  /*8e30*/  @!P0 BRA `(.L_x_179) ;  /* 0xfffffffc00f08947 */ /* 0x004fea000383ffff */
[----:B------:R-:W-:Y:S05]  /*8e40*/  BRA `(.L_x_180) ;  /* 0xffffff9c00b87947 */ /* 0x000fea000383ffff */
.L_x_50:
[----:B---3--:R-:W-:-:S07]  /*8e50*/  MOV R0, UR4 ;  /* 0x0000000400007c02 */ /* 0x008fce0008000f00 */
.L_x_181:
[----:B-1----:R1:W2:Y:S02]  /*8e60*/  SYNCS.PHASECHK.TRANS64.TRYWAIT P0, [R0+URZ], R3 ;  /* 0x00000003000075a7 */ /* 0x0022a400080011ff */
[----:B--2---:R-:W-:Y:S05]  /*8e70*/  @!P0 NANOSLEEP.SYNCS 0x989680 ;  /* 0x009896800000895d */ /* 0x004fea0003900000 */
[----:B------:R-:W2:Y:S02]  /*8e80*/  @!P0 SYNCS.PHASECHK.TRANS64 P0, [R0+URZ], R3 ;  /* 0x00000003000085a7 */ /* 0x000ea400080010ff */
[----:B--2---:R-:W-:Y:S05]  /*8e90*/  @!P0 BRA `(.L_x_181) ;  /* 0xfffffffc00f08947 */ /* 0x004fea000383ffff */
[----:B------:R-:W-:Y:S05]  /*8ea0*/  BRA `(.L_x_182) ;  /* 0xffffff9c00c47947 */ /* 0x000fea000383ffff */
.L_x_51:
[----:B---3--:R-:W-:-:S07]  /*8eb0*/  MOV R0, UR4 ;  /* 0x0000000400007c02 */ /* 0x008fce0008000f00 */
.L_x_183:
[----:B-1----:R1:W2:Y:S02]  /*8ec0*/  SYNCS.PHASECHK.TRANS64.TRYWAIT P0, [R0+URZ], R3 ;  /* 0x00000003000075a7 */ /* 0x0022a400080011ff */
[----:B--2---:R-:W-:Y:S05]  /*8ed0*/  @!P0 NANOSLEEP.SYNCS 0x989680 ;  /* 0x009896800000895d */ /* 0x004fea0003900000 */
[----:B------:R-:W2:Y:S02]  /*8ee0*/  @!P0 SYNCS.PHASECHK.TRANS64 P0, [R0+URZ], R3 ;  /* 0x00000003000085a7 */ /* 0x000ea400080010ff */
[----:B--2---:R-:W-:Y:S05]  /*8ef0*/  @!P0 BRA `(.L_x_183) ;  /* 0xfffffffc00f08947 */ /* 0x004fea000383ffff */
[----:B------:R-:W-:Y:S05]  /*8f00*/  BRA `(.L_x_184) ;  /* 0xffffff9c00d07947 */ /* 0x000fea000383ffff */
.L_x_52:
[----:B---3--:R-:W-:-:S07]  /*8f10*/  MOV R0, UR4 ;  /* 0x0000000400007c02 */ /* 0x008fce0008000f00 */
.L_x_185:
[----:B-1----:R1:W2:Y:S02]  /*8f20*/  SYNCS.PHASECHK.TRANS64.TRYWAIT P0, [R0+URZ], R3 ;  /* 0x00000003000075a7 */ /* 0x0022a400080011ff */
[----:B--2---:R-:W-:Y:S05]  /*8f30*/  @!P0 NANOSLEEP.SYNCS 0x989680 ;  /* 0x009896800000895d */ /* 0x004fea0003900000 */
[----:B------:R-:W2:Y:S02]  /*8f40*/  @!P0 SYNCS.PHASECHK.TRANS64 P0, [R0+URZ], R3 ;  /* 0x00000003000085a7 */ /* 0x000ea400080010ff */
[----:B--2---:R-:W-:Y:S05]  /*8f50*/  @!P0 BRA `(.L_x_185) ;  /* 0xfffffffc00f08947 */ /* 0x004fea000383ffff */
[----:B------:R-:W-:Y:S05]  /*8f60*/  BRA `(.L_x_186) ;  /* 0xffffff9c00dc7947 */ /* 0x000fea000383ffff */
.L_x_53:
[----:B---3--:R-:W-:-:S07]  /*8f70*/  MOV R0, UR4 ;  /* 0x0000000400007c02 */ /* 0x008fce0008000f00 */
.L_x_187:
[----:B-1----:R1:W2:Y:S02]  /*8f80*/  SYNCS.PHASECHK.TRANS64.TRYWAIT P0, [R0+URZ], R3 ;  /* 0x00000003000075a7 */ /* 0x0022a400080011ff */
[----:B--2---:R-:W-:Y:S05]  /*8f90*/  @!P0 NANOSLEEP.SYNCS 0x989680 ;  /* 0x009896800000895d */ /* 0x004fea0003900000 */
[----:B------:R-:W2:Y:S02]  /*8fa0*/  @!P0 SYNCS.PHASECHK.TRANS64 P0, [R0+URZ], R3 ;  /* 0x00000003000085a7 */ /* 0x000ea400080010ff */
[----:B--2---:R-:W-:Y:S05]  /*8fb0*/  @!P0 BRA `(.L_x_187) ;  /* 0xfffffffc00f08947 */ /* 0x004fea000383ffff */
[----:B------:R-:W-:Y:S05]  /*8fc0*/  BRA `(.L_x_188) ;  /* 0xffffff9c00e87947 */ /* 0x000fea000383ffff */
.L_x_54:
[----:B---3--:R-:W-:-:S07]  /*8fd0*/  MOV R0, UR4 ;  /* 0x0000000400007c02 */ /* 0x008fce0008000f00 */
.L_x_189:
[----:B-1----:R1:W2:Y:S02]  /*8fe0*/  SYNCS.PHASECHK.TRANS64.TRYWAIT P0, [R0+URZ], R3 ;  /* 0x00000003000075a7 */ /* 0x0022a400080011ff */
[----:B--2---:R-:W-:Y:S05]  /*8ff0*/  @!P0 NANOSLEEP.SYNCS 0x989680 ;  /* 0x009896800000895d */ /* 0x004fea0003900000 */
[----:B------:R-:W2:Y:S02]  /*9000*/  @!P0 SYNCS.PHASECHK.TRANS64 P0, [R0+URZ], R3 ;  /* 0x00000003000085a7 */ /* 0x000ea400080010ff */
[----:B--2---:R-:W-:Y:S05]  /*9010*/  @!P0 BRA `(.L_x_189) ;  /* 0xfffffffc00f08947 */ /* 0x004fea000383ffff */
[----:B------:R-:W-:Y:S05]  /*9020*/  BRA `(.L_x_190) ;  /* 0xffffff9c00f47947 */ /* 0x000fea000383ffff */
.L_x_55:
[----:B---3--:R-:W-:-:S07]  /*9030*/  MOV R0, UR4 ;  /* 0x0000000400007c02 */ /* 0x008fce0008000f00 */
.L_x_191:
[----:B-1----:R1:W2:Y:S02]  /*9040*/  SYNCS.PHASECHK.TRANS64.TRYWAIT P0, [R0+URZ], R3 ;  /* 0x00000003000075a7 */ /* 0x0022a400080011ff */
[----:B--2---:R-:W-:Y:S05]  /*9050*/  @!P0 NANOSLEEP.SYNCS 0x989680 ;  /* 0x009896800000895d */ /* 0x004fea0003900000 */
[----:B------:R-:W2:Y:S02]  /*9060*/  @!P0 SYNCS.PHASECHK.TRANS64 P0, [R0+URZ], R3 ;  /* 0x00000003000085a7 */ /* 0x000ea400080010ff */
[----:B--2---:R-:W-:Y:S05]  /*9070*/  @!P0 BRA `(.L_x_191) ;  /* 0xfffffffc00f08947 */ /* 0x004fea000383ffff */
[----:B------:R-:W-:Y:S05]  /*9080*/  BRA `(.L_x_192) ;  /* 0xffffffa000007947 */ /* 0x000fea000383ffff */
.L_x_56:
[----:B---3--:R-:W-:-:S07]  /*9090*/  MOV R0, UR4 ;  /* 0x0000000400007c02 */ /* 0x008fce0008000f00 */
.L_x_193:
[----:B-1----:R1:W2:Y:S02]  /*90a0*/  SYNCS.PHASECHK.TRANS64.TRYWAIT P0, [R0+URZ], R3 ;  /* 0x00000003000075a7 */ /* 0x0022a400080011ff */
[----:B--2---:R-:W-:Y:S05]  /*90b0*/  @!P0 NANOSLEEP.SYNCS 0x989680 ;  /* 0x009896800000895d */ /* 0x004fea0003900000 */
[----:B------:R-:W2:Y:S02]  /*90c0*/  @!P0 SYNCS.PHASECHK.TRANS64 P0, [R0+URZ], R3 ;  /* 0x00000003000085a7 */ /* 0x000ea400080010ff */
[----:B--2---:R-:W-:Y:S05]  /*90d0*/  @!P0 BRA `(.L_x_193) ;  /* 0xfffffffc00f08947 */ /* 0x004fea000383ffff */
[----:B------:R-:W-:Y:S05]  /*90e0*/  BRA `(.L_x_194) ;  /* 0xffffffa0000c7947 */ /* 0x000fea000383ffff */
.L_x_57:
[----:B---3--:R-:W-:-:S07]  /*90f0*/  MOV R0, UR4 ;  /* 0x0000000400007c02 */ /* 0x008fce0008000f00 */
.L_x_195:
[----:B-1----:R1:W2:Y:S02]  /*9100*/  SYNCS.PHASECHK.TRANS64.TRYWAIT P0, [R0+URZ], R3 ;  /* 0x00000003000075a7 */ /* 0x0022a400080011ff */
[----:B--2---:R-:W-:Y:S05]  /*9110*/  @!P0 NANOSLEEP.SYNCS 0x989680 ;  /* 0x009896800000895d */ /* 0x004fea0003900000 */
[----:B------:R-:W2:Y:S02]  /*9120*/  @!P0 SYNCS.PHASECHK.TRANS64 P0, [R0+URZ], R3 ;  /* 0x00000003000085a7 */ /* 0x000ea400080010ff */
[----:B--2---:R-:W-:Y:S05]  /*9130*/  @!P0 BRA `(.L_x_195) ;  /* 0xfffffffc00f08947 */ /* 0x004fea000383ffff */
[----:B------:R-:W-:Y:S05]  /*9140*/  BRA `(.L_x_196) ;  /* 0xffffffa000187947 */ /* 0x000fea000383ffff */
.L_x_58:
[----:B---3--:R-:W-:-:S07]  /*9150*/  MOV R0, UR4 ;  /* 0x0000000400007c02 */ /* 0x008fce0008000f00 */
.L_x_197:
[----:B-1----:R1:W2:Y:S02]  /*9160*/  SYNCS.PHASECHK.TRANS64.TRYWAIT P0, [R0+URZ], R3 ;  /* 0x00000003000075a7 */ /* 0x0022a400080011ff */
[----:B--2---:R-:W-:Y:S05]  /*9170*/  @!P0 NANOSLEEP.SYNCS 0x989680 ;  /* 0x009896800000895d */ /* 0x004fea0003900000 */
[----:B------:R-:W2:Y:S02]  /*9180*/  @!P0 SYNCS.PHASECHK.TRANS64 P0, [R0+URZ], R3 ;  /* 0x00000003000085a7 */ /* 0x000ea400080010ff */
[----:B--2---:R-:W-:Y:S05]  /*9190*/  @!P0 BRA `(.L_x_197) ;  /* 0xfffffffc00f08947 */ /* 0x004fea000383ffff */
[----:B------:R-:W-:Y:S05]  /*91a0*/  BRA `(.L_x_198) ;  /* 0xffffffa000247947 */ /* 0x000fea000383ffff */
.L_x_59:
[----:B---3--:R-:W-:-:S07]  /*91b0*/  MOV R0, UR4 ;  /* 0x0000000400007c02 */ /* 0x008fce0008000f00 */
.L_x_199:
[----:B-1----:R1:W2:Y:S02]  /*91c0*/  SYNCS.PHASECHK.TRANS64.TRYWAIT P0, [R0+URZ], R3 ;  /* 0x00000003000075a7 */ /* 0x0022a400080011ff */
[----:B--2---:R-:W-:Y:S05]  /*91d0*/  @!P0 NANOSLEEP.SYNCS 0x989680 ;  /* 0x009896800000895d */ /* 0x004fea0003900000 */
[----:B------:R-:W2:Y:S02]  /*91e0*/  @!P0 SYNCS.PHASECHK.TRANS64 P0, [R0+URZ], R3 ;  /* 0x00000003000085a7 */ /* 0x000ea400080010ff */
[----:B--2---:R-:W-:Y:S05]  /*91f0*/  @!P0 BRA `(.L_x_199) ;  /* 0xfffffffc00f08947 */ /* 0x004fea000383ffff */
[----:B------:R-:W-:Y:S05]  /*9200*/  BRA `(.L_x_200) ;  /* 0xffffffa000307947 */ /* 0x000fea000383ffff */
.L_x_60:
[----:B---3--:R-:W-:-:S07]  /*9210*/  MOV R0, UR4 ;  /* 0x0000000400007c02 */ /* 0x008fce0008000f00 */
.L_x_201:
[----:B-1----:R1:W2:Y:S02]  /*9220*/  SYNCS.PHASECHK.TRANS64.TRYWAIT P0, [R0+URZ], R3 ;  /* 0x00000003000075a7 */ /* 0x0022a400080011ff */
[----:B--2---:R-:W-:Y:S05]  /*9230*/  @!P0 NANOSLEEP.SYNCS 0x989680 ;  /* 0x009896800000895d */ /* 0x004fea0003900000 */
[----:B------:R-:W2:Y:S02]  /*9240*/  @!P0 SYNCS.PHASECHK.TRANS64 P0, [R0+URZ], R3 ;  /* 0x00000003000085a7 */ /* 0x000ea400080010ff */
[----:B--2---:R-:W-:Y:S05]  /*9250*/  @!P0 BRA `(.L_x_201) ;  /* 0xfffffffc00f08947 */ /* 0x004fea000383ffff */
[----:B------:R-:W-:Y:S05]  /*9260*/  BRA `(.L_x_202) ;  /* 0xffffffa0003c7947 */ /* 0x000fea000383ffff */
.L_x_61:
[----:B---3--:R-:W-:-:S07]  /*9270*/  MOV R0, UR4 ;  /* 0x0000000400007c02 */ /* 0x008fce0008000f00 */
.L_x_203:
[----:B-1----:R1:W2:Y:S02]  /*9280*/  SYNCS.PHASECHK.TRANS64.TRYWAIT P0, [R0+URZ], R3 ;  /* 0x00000003000075a7 */ /* 0x0022a400080011ff */
[----:B--2---:R-:W-:Y:S05]  /*9290*/  @!P0 NANOSLEEP.SYNCS 0x989680 ;  /* 0x009896800000895d */ /* 0x004fea0003900000 */
[----:B------:R-:W2:Y:S02]  /*92a0*/  @!P0 SYNCS.PHASECHK.TRANS64 P0, [R0+URZ], R3 ;  /* 0x00000003000085a7 */ /* 0x000ea400080010ff */
[----:B--2---:R-:W-:Y:S05]  /*92b0*/  @!P0 BRA `(.L_x_203) ;  /* 0xfffffffc00f08947 */ /* 0x004fea000383ffff */
[----:B------:R-:W-:Y:S05]  /*92c0*/  BRA `(.L_x_204) ;  /* 0xffffffa000487947 */ /* 0x000fea000383ffff */
.L_x_62:
[----:B---3--:R-:W-:-:S07]  /*92d0*/  MOV R0, UR4 ;  /* 0x0000000400007c02 */ /* 0x008fce0008000f00 */
.L_x_205:
[----:B-1----:R1:W2:Y:S02]  /*92e0*/  SYNCS.PHASECHK.TRANS64.TRYWAIT P0, [R0+URZ], R3 ;  /* 0x00000003000075a7 */ /* 0x0022a400080011ff */
[----:B--2---:R-:W-:Y:S05]  /*92f0*/  @!P0 NANOSLEEP.SYNCS 0x989680 ;  /* 0x009896800000895d */ /* 0x004fea0003900000 */
[----:B------:R-:W2:Y:S02]  /*9300*/  @!P0 SYNCS.PHASECHK.TRANS64 P0, [R0+URZ], R3 ;  /* 0x00000003000085a7 */ /* 0x000ea400080010ff */
[----:B--2---:R-:W-:Y:S05]  /*9310*/  @!P0 BRA `(.L_x_205) ;  /* 0xfffffffc00f08947 */ /* 0x004fea000383ffff */
[----:B------:R-:W-:Y:S05]  /*9320*/  BRA `(.L_x_206) ;  /* 0xffffffa000547947 */ /* 0x000fea000383ffff */
.L_x_63:
[----:B---3--:R-:W-:-:S07]  /*9330*/  MOV R0, UR4 ;  /* 0x0000000400007c02 */ /* 0x008fce0008000f00 */
.L_x_207:
[----:B-1----:R1:W2:Y:S02]  /*9340*/  SYNCS.PHASECHK.TRANS64.TRYWAIT P0, [R0+URZ], R3 ;  /* 0x00000003000075a7 */ /* 0x0022a400080011ff */
[----:B--2---:R-:W-:Y:S05]  /*9350*/  @!P0 NANOSLEEP.SYNCS 0x989680 ;  /* 0x009896800000895d */ /* 0x004fea0003900000 */
[----:B------:R-:W2:Y:S02]  /*9360*/  @!P0 SYNCS.PHASECHK.TRANS64 P0, [R0+URZ], R3 ;  /* 0x00000003000085a7 */ /* 0x000ea400080010ff */
[----:B--2---:R-:W-:Y:S05]  /*9370*/  @!P0 BRA `(.L_x_207) ;  /* 0xfffffffc00f08947 */ /* 0x004fea000383ffff */
[----:B------:R-:W-:Y:S05]  /*9380*/  BRA `(.L_x_208) ;  /* 0xffffffa000607947 */ /* 0x000fea000383ffff */
.L_x_64:
[----:B---3--:R-:W-:-:S07]  /*9390*/  MOV R0, UR4 ;  /* 0x0000000400007c02 */ /* 0x008fce0008000f00 */
.L_x_209:
[----:B-1----:R1:W2:Y:S02]  /*93a0*/  SYNCS.PHASECHK.TRANS64.TRYWAIT P0, [R0+URZ], R3 ;  /* 0x00000003000075a7 */ /* 0x0022a400080011ff */
[----:B--2---:R-:W-:Y:S05]  /*93b0*/  @!P0 NANOSLEEP.SYNCS 0x989680 ;  /* 0x009896800000895d */ /* 0x004fea0003900000 */
[----:B------:R-:W2:Y:S02]  /*93c0*/  @!P0 SYNCS.PHASECHK.TRANS64 P0, [R0+URZ], R3 ;  /* 0x00000003000085a7 */ /* 0x000ea400080010ff */
[----:B--2---:R-:W-:Y:S05]  /*93d0*/  @!P0 BRA `(.L_x_209) ;  /* 0xfffffffc00f08947 */ /* 0x004fea000383ffff */
[----:B------:R-:W-:Y:S05]  /*93e0*/  BRA `(.L_x_210) ;  /* 0xffffffa0006c7947 */ /* 0x000fea000383ffff */
.L_x_65:
[----:B---3--:R-:W-:-:S07]  /*93f0*/  MOV R0, UR4 ;  /* 0x0000000400007c02 */ /* 0x008fce0008000f00 */
.L_x_211:
[----:B-1----:R1:W2:Y:S02]  /*9400*/  SYNCS.PHASECHK.TRANS64.TRYWAIT P0, [R0+URZ], R3 ;  /* 0x00000003000075a7 */ /* 0x0022a400080011ff */
[----:B--2---:R-:W-:Y:S05]  /*9410*/  @!P0 NANOSLEEP.SYNCS 0x989680 ;  /* 0x009896800000895d */ /* 0x004fea0003900000 */
[----:B------:R-:W2:Y:S02]  /*9420*/  @!P0 SYNCS.PHASECHK.TRANS64 P0, [R0+URZ], R3 ;  /* 0x00000003000085a7 */ /* 0x000ea400080010ff */
[----:B--2---:R-:W-:Y:S05]  /*9430*/  @!P0 BRA `(.L_x_211) ;  /* 0xfffffffc00f08947 */ /* 0x004fea000383ffff */
[----:B------:R-:W-:Y:S05]  /*9440*/  BRA `(.L_x_212) ;  /* 0xffffffa000787947 */ /* 0x000fea000383ffff */
.L_x_66:
[----:B---3--:R-:W-:-:S07]  /*9450*/  MOV R0, UR4 ;  /* 0x0000000400007c02 */ /* 0x008fce0008000f00 */
.L_x_213:
[----:B-1----:R1:W2:Y:S02]  /*9460*/  SYNCS.PHASECHK.TRANS64.TRYWAIT P0, [R0+URZ], R3 ;  /* 0x00000003000075a7 */ /* 0x0022a400080011ff */
[----:B--2---:R-:W-:Y:S05]  /*9470*/  @!P0 NANOSLEEP.SYNCS 0x989680 ;  /* 0x009896800000895d */ /* 0x004fea0003900000 */
[----:B------:R-:W2:Y:S02]  /*9480*/  @!P0 SYNCS.PHASECHK.TRANS64 P0, [R0+URZ], R3 ;  /* 0x00000003000085a7 */ /* 0x000ea400080010ff */
[----:B--2---:R-:W-:Y:S05]  /*9490*/  @!P0 BRA `(.L_x_213) ;  /* 0xfffffffc00f08947 */ /* 0x004fea000383ffff */
[----:B------:R-:W-:Y:S05]  /*94a0*/  BRA `(.L_x_214) ;  /* 0xffffffa000847947 */ /* 0x000fea000383ffff */
.L_x_67:
[----:B---3--:R-:W-:-:S07]  /*94b0*/  MOV R0, UR4 ;  /* 0x0000000400007c02 */ /* 0x008fce0008000f00 */
.L_x_215:
[----:B-1----:R1:W2:Y:S02]  /*94c0*/  SYNCS.PHASECHK.TRANS64.TRYWAIT P0, [R0+URZ], R3 ;  /* 0x00000003000075a7 */ /* 0x0022a400080011ff */
[----:B--2---:R-:W-:Y:S05]  /*94d0*/  @!P0 NANOSLEEP.SYNCS 0x989680 ;  /* 0x009896800000895d */ /* 0x004fea0003900000 */
[----:B------:R-:W2:Y:S02]  /*94e0*/  @!P0 SYNCS.PHASECHK.TRANS64 P0, [R0+URZ], R3 ;  /* 0x00000003000085a7 */ /* 0x000ea400080010ff */
[----:B--2---:R-:W-:Y:S05]  /*94f0*/  @!P0 BRA `(.L_x_215) ;  /* 0xfffffffc00f08947 */ /* 0x004fea000383ffff */
[----:B------:R-:W-:Y:S05]  /*9500*/  BRA `(.L_x_216) ;  /* 0xffffffa000907947 */ /* 0x000fea000383ffff */
.L_x_68:
[----:B---3--:R-:W-:-:S07]  /*9510*/  MOV R0, UR4 ;  /* 0x0000000400007c02 */ /* 0x008fce0008000f00 */
.L_x_217:
[----:B-1----:R1:W2:Y:S02]  /*9520*/  SYNCS.PHASECHK.TRANS64.TRYWAIT P0, [R0+URZ], R3 ;  /* 0x00000003000075a7 */ /* 0x0022a400080011ff */
[----:B--2---:R-:W-:Y:S05]  /*9530*/  @!P0 NANOSLEEP.SYNCS 0x989680 ;  /* 0x009896800000895d */ /* 0x004fea0003900000 */
[----:B------:R-:W2:Y:S02]  /*9540*/  @!P0 SYNCS.PHASECHK.TRANS64 P0, [R0+URZ], R3 ;  /* 0x00000003000085a7 */ /* 0x000ea400080010ff */
[----:B--2---:R-:W-:Y:S05]  /*9550*/  @!P0 BRA `(.L_x_217) ;  /* 0xfffffffc00f08947 */ /* 0x004fea000383ffff */
[----:B------:R-:W-:Y:S05]  /*9560*/  BRA `(.L_x_218) ;  /* 0xffffffa0009c7947 */ /* 0x000fea000383ffff */
.L_x_69:
[----:B---3--:R-:W-:-:S07]  /*9570*/  MOV R0, UR4 ;  /* 0x0000000400007c02 */ /* 0x008fce0008000f00 */
.L_x_219:
[----:B-1----:R1:W2:Y:S02]  /*9580*/  SYNCS.PHASECHK.TRANS64.TRYWAIT P0, [R0+URZ], R3 ;  /* 0x00000003000075a7 */ /* 0x0022a400080011ff */
[----:B--2---:R-:W-:Y:S05]  /*9590*/  @!P0 NANOSLEEP.SYNCS 0x989680 ;  /* 0x009896800000895d */ /* 0x004fea0003900000 */
[----:B------:R-:W2:Y:S02]  /*95a0*/  @!P0 SYNCS.PHASECHK.TRANS64 P0, [R0+URZ], R3 ;  /* 0x00000003000085a7 */ /* 0x000ea400080010ff */
[----:B--2---:R-:W-:Y:S05]  /*95b0*/  @!P0 BRA `(.L_x_219) ;  /* 0xfffffffc00f08947 */ /* 0x004fea000383ffff */
[----:B------:R-:W-:Y:S05]  /*95c0*/  BRA `(.L_x_220) ;  /* 0xffffffa000a87947 */ /* 0x000fea000383ffff */
.L_x_70:
[----:B---3--:R-:W-:-:S07]  /*95d0*/  MOV R0, UR4 ;  /* 0x0000000400007c02 */ /* 0x008fce0008000f00 */
.L_x_221:
[----:B-1----:R1:W2:Y:S02]  /*95e0*/  SYNCS.PHASECHK.TRANS64.TRYWAIT P0, [R0+URZ], R3 ;  /* 0x00000003000075a7 */ /* 0x0022a400080011ff */
[----:B--2---:R-:W-:Y:S05]  /*95f0*/  @!P0 NANOSLEEP.SYNCS 0x989680 ;  /* 0x009896800000895d */ /* 0x004fea0003900000 */
[----:B------:R-:W2:Y:S02]  /*9600*/  @!P0 SYNCS.PHASECHK.TRANS64 P0, [R0+URZ], R3 ;  /* 0x00000003000085a7 */ /* 0x000ea400080010ff */
[----:B--2---:R-:W-:Y:S05]  /*9610*/  @!P0 BRA `(.L_x_221) ;  /* 0xfffffffc00f08947 */ /* 0x004fea000383ffff */
[----:B------:R-:W-:Y:S05]  /*9620*/  BRA `(.L_x_222) ;  /* 0xffffffa000b47947 */ /* 0x000fea000383ffff */
.L_x_71:
[----:B---3--:R-:W-:-:S07]  /*9630*/  MOV R0, UR4 ;  /* 0x0000000400007c02 */ /* 0x008fce0008000f00 */
.L_x_223:
[----:B-1----:R1:W2:Y:S02]  /*9640*/  SYNCS.PHASECHK.TRANS64.TRYWAIT P0, [R0+URZ], R3 ;  /* 0x00000003000075a7 */ /* 0x0022a400080011ff */
[----:B--2---:R-:W-:Y:S05]  /*9650*/  @!P0 NANOSLEEP.SYNCS 0x989680 ;  /* 0x009896800000895d */ /* 0x004fea0003900000 */
[----:B------:R-:W2:Y:S02]  /*9660*/  @!P0 SYNCS.PHASECHK.TRANS64 P0, [R0+URZ], R3 ;  /* 0x00000003000085a7 */ /* 0x000ea400080010ff */
[----:B--2---:R-:W-:Y:S05]  /*9670*/  @!P0 BRA `(.L_x_223) ;  /* 0xfffffffc00f08947 */ /* 0x004fea000383ffff */
[----:B------:R-:W-:Y:S05]  /*9680*/  BRA `(.L_x_224) ;  /* 0xffffffa000c07947 */ /* 0x000fea000383ffff */
.L_x_72:
[----:B---3--:R-:W-:-:S07]  /*9690*/  MOV R0, UR4 ;  /* 0x0000000400007c02 */ /* 0x008fce0008000f00 */
.L_x_225:
[----:B-1----:R1:W2:Y:S02]  /*96a0*/  SYNCS.PHASECHK.TRANS64.TRYWAIT P0, [R0+URZ], R3 ;  /* 0x00000003000075a7 */ /* 0x0022a400080011ff */
[----:B--2---:R-:W-:Y:S05]  /*96b0*/  @!P0 NANOSLEEP.SYNCS 0x989680 ;  /* 0x009896800000895d */ /* 0x004fea0003900000 */
[----:B------:R-:W2:Y:S02]  /*96c0*/  @!P0 SYNCS.PHASECHK.TRANS64 P0, [R0+URZ], R3 ;  /* 0x00000003000085a7 */ /* 0x000ea400080010ff */
[----:B--2---:R-:W-:Y:S05]  /*96d0*/  @!P0 BRA `(.L_x_225) ;  /* 0xfffffffc00f08947 */ /* 0x004fea000383ffff */
[----:B------:R-:W-:Y:S05]  /*96e0*/  BRA `(.L_x_226) ;  /* 0xffffffa000cc7947 */ /* 0x000fea000383ffff */
.L_x_73:
[----:B---3--:R-:W-:-:S07]  /*96f0*/  MOV R0, UR4 ;  /* 0x0000000400007c02 */ /* 0x008fce0008000f00 */
.L_x_227:
[----:B-1----:R1:W2:Y:S02]  /*9700*/  SYNCS.PHASECHK.TRANS64.TRYWAIT P0, [R0+URZ], R3 ;  /* 0x00000003000075a7 */ /* 0x0022a400080011ff */
[----:B--2---:R-:W-:Y:S05]  /*9710*/  @!P0 NANOSLEEP.SYNCS 0x989680 ;  /* 0x009896800000895d */ /* 0x004fea0003900000 */
[----:B------:R-:W2:Y:S02]  /*9720*/  @!P0 SYNCS.PHASECHK.TRANS64 P0, [R0+URZ], R3 ;  /* 0x00000003000085a7 */ /* 0x000ea400080010ff */
[----:B--2---:R-:W-:Y:S05]  /*9730*/  @!P0 BRA `(.L_x_227) ;  /* 0xfffffffc00f08947 */ /* 0x004fea000383ffff */
[----:B------:R-:W-:Y:S05]  /*9740*/  BRA `(.L_x_228) ;  /* 0xffffffa000d87947 */ /* 0x000fea000383ffff */
.L_x_74:
[----:B---3--:R-:W-:-:S07]  /*9750*/  MOV R0, UR4 ;  /* 0x0000000400007c02 */ /* 0x008fce0008000f00 */
.L_x_229:
[----:B-1----:R1:W2:Y:S02]  /*9760*/  SYNCS.PHASECHK.TRANS64.TRYWAIT P0, [R0+URZ], R3 ;  /* 0x00000003000075a7 */ /* 0x0022a400080011ff */
[----:B--2---:R-:W-:Y:S05]  /*9770*/  @!P0 NANOSLEEP.SYNCS 0x989680 ;  /* 0x009896800000895d */ /* 0x004fea0003900000 */
[----:B------:R-:W2:Y:S02]  /*9780*/  @!P0 SYNCS.PHASECHK.TRANS64 P0, [R0+URZ], R3 ;  /* 0x00000003000085a7 */ /* 0x000ea400080010ff */
[----:B--2---:R-:W-:Y:S05]  /*9790*/  @!P0 BRA `(.L_x_229) ;  /* 0xfffffffc00f08947 */ /* 0x004fea000383ffff */
[----:B------:R-:W-:Y:S05]  /*97a0*/  BRA `(.L_x_230) ;  /* 0xffffffa000e47947 */ /* 0x000fea000383ffff */
.L_x_75:
[----:B---3--:R-:W-:-:S07]  /*97b0*/  MOV R0, UR4 ;  /* 0x0000000400007c02 */ /* 0x008fce0008000f00 */
.L_x_231:
[----:B-1----:R1:W2:Y:S02]  /*97c0*/  SYNCS.PHASECHK.TRANS64.TRYWAIT P0, [R0+URZ], R3 ;  /* 0x00000003000075a7 */ /* 0x0022a400080011ff */
[----:B--2---:R-:W-:Y:S05]  /*97d0*/  @!P0 NANOSLEEP.SYNCS 0x989680 ;  /* 0x009896800000895d */ /* 0x004fea0003900000 */
[----:B------:R-:W2:Y:S02]  /*97e0*/  @!P0 SYNCS.PHASECHK.TRANS64 P0, [R0+URZ], R3 ;  /* 0x00000003000085a7 */ /* 0x000ea400080010ff */
[----:B--2---:R-:W-:Y:S05]  /*97f0*/  @!P0 BRA `(.L_x_231) ;  /* 0xfffffffc00f08947 */ /* 0x004fea000383ffff */
[----:B------:R-:W-:Y:S05]  /*9800*/  BRA `(.L_x_232) ;  /* 0xffffffa000f07947 */ /* 0x000fea000383ffff */
.L_x_76:
[----:B---3--:R-:W-:-:S07]  /*9810*/  MOV R0, UR4 ;  /* 0x0000000400007c02 */ /* 0x008fce0008000f00 */
.L_x_233:
[----:B-1----:R1:W2:Y:S02]  /*9820*/  SYNCS.PHASECHK.TRANS64.TRYWAIT P0, [R0+URZ], R3 ;  /* 0x00000003000075a7 */ /* 0x0022a400080011ff */
[----:B--2---:R-:W-:Y:S05]  /*9830*/  @!P0 NANOSLEEP.SYNCS 0x989680 ;  /* 0x009896800000895d */ /* 0x004fea0003900000 */
[----:B------:R-:W2:Y:S02]  /*9840*/  @!P0 SYNCS.PHASECHK.TRANS64 P0, [R0+URZ], R3 ;  /* 0x00000003000085a7 */ /* 0x000ea400080010ff */
[----:B--2---:R-:W-:Y:S05]  /*9850*/  @!P0 BRA `(.L_x_233) ;  /* 0xfffffffc00f08947 */ /* 0x004fea000383ffff */
[----:B------:R-:W-:Y:S05]  /*9860*/  BRA `(.L_x_234) ;  /* 0xffffffa000fc7947 */ /* 0x000fea000383ffff */
.L_x_77:
[----:B---3--:R-:W-:-:S07]  /*9870*/  MOV R0, UR4 ;  /* 0x0000000400007c02 */ /* 0x008fce0008000f00 */
.L_x_235:
[----:B-1----:R1:W2:Y:S02]  /*9880*/  SYNCS.PHASECHK.TRANS64.TRYWAIT P0, [R0+URZ], R3 ;  /* 0x00000003000075a7 */ /* 0x0022a400080011ff */
[----:B--2---:R-:W-:Y:S05]  /*9890*/  @!P0 NANOSLEEP.SYNCS 0x989680 ;  /* 0x009896800000895d */ /* 0x004fea0003900000 */
[----:B------:R-:W2:Y:S02]  /*98a0*/  @!P0 SYNCS.PHASECHK.TRANS64 P0, [R0+URZ], R3 ;  /* 0x00000003000085a7 */ /* 0x000ea400080010ff */
[----:B--2---:R-:W-:Y:S05]  /*98b0*/  @!P0 BRA `(.L_x_235) ;  /* 0xfffffffc00f08947 */ /* 0x004fea000383ffff */
[----:B------:R-:W-:Y:S05]  /*98c0*/  BRA `(.L_x_236) ;  /* 0xffffffa400087947 */ /* 0x000fea000383ffff */
.L_x_80:
[----:B-1----:R1:W2:Y:S02]  /*98d0*/  SYNCS.PHASECHK.TRANS64.TRYWAIT P0, [R0+URZ+0x2d0], R5 ;  /* 0x0002d005000075a7 */ /* 0x0022a400080011ff */
[----:B--2---:R-:W-:Y:S05]  /*98e0*/  @!P0 NANOSLEEP.SYNCS 0x989680 ;  /* 0x009896800000895d */ /* 0x004fea0003900000 */
[----:B------:R-:W2:Y:S02]  /*98f0*/  @!P0 SYNCS.PHASECHK.TRANS64 P0, [R0+URZ+0x2d0], R5 ;  /* 0x0002d005000085a7 */ /* 0x000ea400080010ff */
[----:B--2---:R-:W-:Y:S05]  /*9900*/  @!P0 BRA `(.L_x_80) ;  /* 0xfffffffc00f08947 */ /* 0x004fea000383ffff */
[----:B------:R-:W-:Y:S05]  /*9910*/  BRA `(.L_x_237) ;  /* 0xffffffa400687947 */ /* 0x000fea000383ffff */
.L_x_81:
[----:B------:R-:W-:-:S07]  /*9920*/  MOV R0, UR5 ;  /* 0x0000000500007c02 */ /* 0x000fce0008000f00 */
.L_x_238:
[----:B-1----:R1:W2:Y:S02]  /*9930*/  SYNCS.PHASECHK.TRANS64.TRYWAIT P0, [R0+URZ+0x280], R7 ;  /* 0x00028007000075a7 */ /* 0x0022a400080011ff */
[----:B--2---:R-:W-:Y:S05]  /*9940*/  @!P0 NANOSLEEP.SYNCS 0x989680 ;  /* 0x009896800000895d */ /* 0x004fea0003900000 */
[----:B------:R-:W2:Y:S02]  /*9950*/  @!P0 SYNCS.PHASECHK.TRANS64 P0, [R0+URZ+0x280], R7 ;  /* 0x00028007000085a7 */ /* 0x000ea400080010ff */
[----:B--2---:R-:W-:Y:S05]  /*9960*/  @!P0 BRA `(.L_x_238) ;  /* 0xfffffffc00f08947 */ /* 0x004fea000383ffff */
[----:B------:R-:W-:Y:S05]  /*9970*/  BRA `(.L_x_239) ;  /* 0xffffffa400787947 */ /* 0x000fea000383ffff */
.L_x_82:
[----:B-1----:R1:W2:Y:S02]  /*9980*/  SYNCS.PHASECHK.TRANS64.TRYWAIT P1, [R0+URZ+0x270], R5 ;  /* 0x00027005000075a7 */ /* 0x0022a400080211ff */
[----:B--2---:R-:W-:Y:S05]  /*9990*/  @!P1 NANOSLEEP.SYNCS 0x989680 ;  /* 0x009896800000995d */ /* 0x004fea0003900000 */
[----:B------:R-:W2:Y:S02]  /*99a0*/  @!P1 SYNCS.PHASECHK.TRANS64 P1, [R0+URZ+0x270], R5 ;  /* 0x00027005000095a7 */ /* 0x000ea400080210ff */
[----:B--2---:R-:W-:Y:S05]  /*99b0*/  @!P1 BRA `(.L_x_82) ;  /* 0xfffffffc00f09947 */ /* 0x004fea000383ffff */
[----:B------:R-:W-:Y:S05]  /*99c0*/  BRA `(.L_x_240) ;  /* 0xffffffa400a87947 */ /* 0x000fea000383ffff */
.L_x_85:
[----:B------:R-:W-:-:S07]  /*99d0*/  MOV R0, UR5 ;  /* 0x0000000500007c02 */ /* 0x000fce0008000f00 */
.L_x_241:
[----:B-1----:R1:W2:Y:S02]  /*99e0*/  SYNCS.PHASECHK.TRANS64.TRYWAIT P0, [R0+URZ+0x280], R3 ;  /* 0x00028003000075a7 */ /* 0x0022a400080011ff */
[----:B--2---:R-:W-:Y:S05]  /*99f0*/  @!P0 NANOSLEEP.SYNCS 0x989680 ;  /* 0x009896800000895d */ /* 0x004fea0003900000 */
[----:B------:R-:W2:Y:S02]  /*9a00*/  @!P0 SYNCS.PHASECHK.TRANS64 P0, [R0+URZ+0x280], R3 ;  /* 0x00028003000085a7 */ /* 0x000ea400080010ff */
[----:B--2---:R-:W-:Y:S05]  /*9a10*/  @!P0 BRA `(.L_x_241) ;  /* 0xfffffffc00f08947 */ /* 0x004fea000383ffff */
[----:B------:R-:W-:Y:S05]  /*9a20*/  BRA `(.L_x_84) ;  /* 0xffffffa400fc7947 */ /* 0x000fea000383ffff */
.L_x_94:
[----:B-1----:R-:W-:-:S04]  /*9a30*/  MOV R4, UR6 ;  /* 0x0000000600047c02 */ /* 0x002fc80008000f00 */
[----:B------:R1:W2:Y:S03]  /*9a40*/  SYNCS.PHASECHK.TRANS64.TRYWAIT P0, [R4+URZ+0x8], R5 ;  /* 0x00000805040075a7 */ /* 0x0002a600080011ff */
[----:B--2---:R-:W-:Y:S05]  /*9a50*/  @!P0 NANOSLEEP.SYNCS 0x989680 ;  /* 0x009896800000895d */ /* 0x004fea0003900000 */
[----:B------:R-:W2:Y:S02]  /*9a60*/  @!P0 SYNCS.PHASECHK.TRANS64 P0, [R4+URZ+0x8], R5 ;  /* 0x00000805040085a7 */ /* 0x000ea400080010ff */
[----:B--2---:R-:W-:Y:S05]  /*9a70*/  @!P0 BRA `(.L_x_94) ;  /* 0xfffffffc00ec8947 */ /* 0x004fea000383ffff */
[----:B------:R-:W-:Y:S05]  /*9a80*/  BRA `(.L_x_93) ;  /* 0xffffffa800b07947 */ /* 0x000fea000383ffff */
.L_x_96:
[----:B------:R-:W-:Y:S01]  /*9a90*/  BSSY B0, `(.L_x_242) ;  /* 0x0000006000007945 */ /* 0x000fe20003800000 */
[----:B------:R-:W-:-:S07]  /*9aa0*/  MOV R15, 0xffffffff ;  /* 0xffffffff000f7802 */ /* 0x000fce0000000f00 */
[----:B-1---5:R-:W-:Y:S05]  /*9ab0*/  WARPSYNC.COLLECTIVE R15, `(.L_x_243) ;  /* 0x000000000f0c7348 */ /* 0x022fea0003c00000 */
[----:B------:R-:W-:Y:S02]  /*9ac0*/  ELECT P6, UR79, PT ;  /* 0x00000000004f782f */ /* 0x000fe400038c0000 */
[----:B------:R-:W-:Y:S01]  /*9ad0*/  MOV R14, UR79 ;  /* 0x0000004f000e7c02 */ /* 0x000fe20008000f00 */
[----:B-1---5:R-:W-:Y:S10]  /*9ae0*/  ENDCOLLECTIVE ;  /* 0x000000000000791b */ /* 0x022ff40003800000 */
.L_x_243:
[----:B------:R-:W-:Y:S05]  /*9af0*/  BSYNC B0 ;  /* 0x0000000000007941 */ /* 0x000fea0003800000 */
.L_x_242:
[----:B------:R-:W-:Y:S05]  /*9b00*/  BRA `(.L_x_244) ;  /* 0xffffffa800e07947 */ /* 0x000fea000383ffff */
.L_x_98:
[----:B-1----:R-:W-:-:S04]  /*9b10*/  MOV R2, UR6 ;  /* 0x0000000600027c02 */ /* 0x002fc80008000f00 */
[----:B------:R1:W2:Y:S03]  /*9b20*/  SYNCS.PHASECHK.TRANS64.TRYWAIT P0, [R2+URZ+0x8], R3 ;  /* 0x00000803020075a7 */ /* 0x0002a600080011ff */
[----:B--2---:R-:W-:Y:S05]  /*9b30*/  @!P0 NANOSLEEP.SYNCS 0x989680 ;  /* 0x009896800000895d */ /* 0x004fea0003900000 */
[----:B------:R-:W2:Y:S02]  /*9b40*/  @!P0 SYNCS.PHASECHK.TRANS64 P0, [R2+URZ+0x8], R3 ;  /* 0x00000803020085a7 */ /* 0x000ea400080010ff */
[----:B--2---:R-:W-:Y:S05]  /*9b50*/  @!P0 BRA `(.L_x_98) ;  /* 0xfffffffc00ec8947 */ /* 0x004fea000383ffff */
[----:B------:R-:W-:Y:S05]  /*9b60*/  BRA `(.L_x_97) ;  /* 0xffffffa800e47947 */ /* 0x000fea000383ffff */
.L_x_99:
[----:B-1----:R1:W2:Y:S02]  /*9b70*/  SYNCS.PHASECHK.TRANS64.TRYWAIT P0, [R0+URZ+0x270], R5 ;  /* 0x00027005000075a7 */ /* 0x0022a400080011ff */
[----:B--2---:R-:W-:Y:S05]  /*9b80*/  @!P0 NANOSLEEP.SYNCS 0x989680 ;  /* 0x009896800000895d */ /* 0x004fea0003900000 */
[----:B------:R-:W2:Y:S02]  /*9b90*/  @!P0 SYNCS.PHASECHK.TRANS64 P0, [R0+URZ+0x270], R5 ;  /* 0x00027005000085a7 */ /* 0x000ea400080010ff */
[----:B--2---:R-:W-:Y:S05]  /*9ba0*/  @!P0 BRA `(.L_x_99) ;  /* 0xfffffffc00f08947 */ /* 0x004fea000383ffff */
[----:B------:R-:W-:Y:S05]  /*9bb0*/  BRA `(.L_x_245) ;  /* 0xffffffac00c07947 */ /* 0x000fea000383ffff */
.L_x_101:
[----:B------:R-:W-:-:S07]  /*9bc0*/  MOV R0, UR10 ;  /* 0x0000000a00007c02 */ /* 0x000fce0008000f00 */
.L_x_246:
[----:B-1----:R1:W2:Y:S02]  /*9bd0*/  SYNCS.PHASECHK.TRANS64.TRYWAIT P0, [R0+URZ+0x2b0], R5 ;  /* 0x0002b005000075a7 */ /* 0x0022a400080011ff */
[----:B--2---:R-:W-:Y:S05]  /*9be0*/  @!P0 NANOSLEEP.SYNCS 0x989680 ;  /* 0x009896800000895d */ /* 0x004fea0003900000 */
[----:B------:R-:W2:Y:S02]  /*9bf0*/  @!P0 SYNCS.PHASECHK.TRANS64 P0, [R0+URZ+0x2b0], R5 ;  /* 0x0002b005000085a7 */ /* 0x000ea400080010ff */
[----:B--2---:R-:W-:Y:S05]  /*9c00*/  @!P0 BRA `(.L_x_246) ;  /* 0xfffffffc00f08947 */ /* 0x004fea000383ffff */
[----:B------:R-:W-:Y:S05]  /*9c10*/  BRA `(.L_x_247) ;  /* 0xffffffb0000c7947 */ /* 0x000fea000383ffff */
.L_x_104:
[----:B------:R-:W-:Y:S07]  /*9c20*/  MOV R0, UR9 ;  /* 0x0000000900007c02 */ /* 0x000fee0008000f00 */
.L_x_248:
[----:B-1----:R1:W2:Y:S02]  /*9c30*/  SYNCS.PHASECHK.TRANS64.TRYWAIT P0, [R0+URZ], R5 ;  /* 0x00000005000075a7 */ /* 0x0022a400080011ff */
[----:B--2---:R-:W-:Y:S05]  /*9c40*/  @!P0 NANOSLEEP.SYNCS 0x989680 ;  /* 0x009896800000895d */ /* 0x004fea0003900000 */
[----:B------:R-:W2:Y:S02]  /*9c50*/  @!P0 SYNCS.PHASECHK.TRANS64 P0, [R0+URZ], R5 ;  /* 0x00000005000085a7 */ /* 0x000ea400080010ff */
[----:B--2---:R-:W-:Y:S05]  /*9c60*/  @!P0 BRA `(.L_x_248) ;  /* 0xfffffffc00f08947 */ /* 0x004fea000383ffff */
[----:B------:R-:W-:Y:S05]  /*9c70*/  BRA `(.L_x_103) ;  /* 0xffffffb000207947 */ /* 0x000fea000383ffff */
.L_x_108:
[----:B-1----:R-:W-:-:S07]  /*9c80*/  MOV R0, UR7 ;  /* 0x0000000700007c02 */ /* 0x002fce0008000f00 */
.L_x_249:
[----:B-1----:R1:W2:Y:S02]  /*9c90*/  SYNCS.PHASECHK.TRANS64.TRYWAIT P0, [R0+URZ], R3 ;  /* 0x00000003000075a7 */ /* 0x0022a400080011ff */
[----:B--2---:R-:W-:Y:S05]  /*9ca0*/  @!P0 NANOSLEEP.SYNCS 0x989680 ;  /* 0x009896800000895d */ /* 0x004fea0003900000 */
[----:B------:R-:W2:Y:S02]  /*9cb0*/  @!P0 SYNCS.PHASECHK.TRANS64 P0, [R0+URZ], R3 ;  /* 0x00000003000085a7 */ /* 0x000ea400080010ff */
[----:B--2---:R-:W-:Y:S05]  /*9cc0*/  @!P0 BRA `(.L_x_249) ;  /* 0xfffffffc00f08947 */ /* 0x004fea000383ffff */
[----:B------:R-:W-:Y:S05]  /*9cd0*/  BRA `(.L_x_250) ;  /* 0xffffffb000ec7947 */ /* 0x000fea000383ffff */
.L_x_109:
[----:B------:R-:W-:-:S07]  /*9ce0*/  MOV R0, UR7 ;  /* 0x0000000700007c02 */ /* 0x000fce0008000f00 */
.L_x_251:
[----:B-1----:R1:W2:Y:S02]  /*9cf0*/  SYNCS.PHASECHK.TRANS64.TRYWAIT P0, [R0+URZ], R3 ;  /* 0x00000003000075a7 */ /* 0x0022a400080011ff */
[----:B--2---:R-:W-:Y:S05]  /*9d00*/  @!P0 NANOSLEEP.SYNCS 0x989680 ;  /* 0x009896800000895d */ /* 0x004fea0003900000 */
[----:B------:R-:W2:Y:S02]  /*9d10*/  @!P0 SYNCS.PHASECHK.TRANS64 P0, [R0+URZ], R3 ;  /* 0x00000003000085a7 */ /* 0x000ea400080010ff */
[----:B--2---:R-:W-:Y:S05]  /*9d20*/  @!P0 BRA `(.L_x_251) ;  /* 0xfffffffc00f08947 */ /* 0x004fea000383ffff */
[----:B------:R-:W-:Y:S05]  /*9d30*/  BRA `(.L_x_252) ;  /* 0xffffffb000f87947 */ /* 0x000fea000383ffff */
.L_x_110:
[----:B------:R-:W-:-:S07]  /*9d40*/  MOV R0, UR7 ;  /* 0x0000000700007c02 */ /* 0x000fce0008000f00 */
.L_x_253:
[----:B-1----:R1:W2:Y:S02]  /*9d50*/  SYNCS.PHASECHK.TRANS64.TRYWAIT P0, [R0+URZ], R3 ;  /* 0x00000003000075a7 */ /* 0x0022a400080011ff */
[----:B--2---:R-:W-:Y:S05]  /*9d60*/  @!P0 NANOSLEEP.SYNCS 0x989680 ;  /* 0x009896800000895d */ /* 0x004fea0003900000 */
[----:B------:R-:W2:Y:S02]  /*9d70*/  @!P0 SYNCS.PHASECHK.TRANS64 P0, [R0+URZ], R3 ;  /* 0x00000003000085a7 */ /* 0x000ea400080010ff */
[----:B--2---:R-:W-:Y:S05]  /*9d80*/  @!P0 BRA `(.L_x_253) ;  /* 0xfffffffc00f08947 */ /* 0x004fea000383ffff */
[----:B------:R-:W-:Y:S05]  /*9d90*/  BRA `(.L_x_254) ;  /* 0xffffffb400047947 */ /* 0x000fea000383ffff */
.L_x_113:
[----:B------:R-:W-:-:S07]  /*9da0*/  MOV R0, UR8 ;  /* 0x0000000800007c02 */ /* 0x000fce0008000f00 */
.L_x_255:
[----:B-1----:R1:W2:Y:S02]  /*9db0*/  SYNCS.PHASECHK.TRANS64.TRYWAIT P1, [R0+URZ+0x2f0], R3 ;  /* 0x0002f003000075a7 */ /* 0x0022a400080211ff */
[----:B--2---:R-:W-:Y:S05]  /*9dc0*/  @!P1 NANOSLEEP.SYNCS 0x989680 ;  /* 0x009896800000995d */ /* 0x004fea0003900000 */
[----:B------:R-:W2:Y:S02]  /*9dd0*/  @!P1 SYNCS.PHASECHK.TRANS64 P1, [R0+URZ+0x2f0], R3 ;  /* 0x0002f003000095a7 */ /* 0x000ea400080210ff */
[----:B--2---:R-:W-:Y:S05]  /*9de0*/  @!P1 BRA `(.L_x_255) ;  /* 0xfffffffc00f09947 */ /* 0x004fea000383ffff */
[----:B------:R-:W-:Y:S05]  /*9df0*/  BRA `(.L_x_256) ;  /* 0xffffffb400507947 */ /* 0x000fea000383ffff */
.L_x_118:
[----:B--2---:R2:W4:Y:S02]  /*9e00*/  SYNCS.PHASECHK.TRANS64.TRYWAIT P0, [R0+URZ+0x270], R3 ;  /* 0x00027003000075a7 */ /* 0x00452400080011ff */
[----:B----4-:R-:W-:Y:S05]  /*9e10*/  @!P0 NANOSLEEP.SYNCS 0x989680 ;  /* 0x009896800000895d */ /* 0x010fea0003900000 */
[----:B------:R-:W4:Y:S02]  /*9e20*/  @!P0 SYNCS.PHASECHK.TRANS64 P0, [R0+URZ+0x270], R3 ;  /* 0x00027003000085a7 */ /* 0x000f2400080010ff */
[----:B----4-:R-:W-:Y:S05]  /*9e30*/  @!P0 BRA `(.L_x_118) ;  /* 0xfffffffc00f08947 */ /* 0x010fea000383ffff */
[----:B------:R-:W-:Y:S05]  /*9e40*/  BRA `(.L_x_257) ;  /* 0xffffffb800547947 */ /* 0x000fea000383ffff */
.L_x_121:
[----:B------:R-:W-:Y:S07]  /*9e50*/  MOV R0, UR7 ;  /* 0x0000000700007c02 */ /* 0x000fee0008000f00 */
.L_x_258:
[----:B--2---:R2:W4:Y:S02]  /*9e60*/  SYNCS.PHASECHK.TRANS64.TRYWAIT P0, [R0+URZ+0x268], R3 ;  /* 0x00026803000075a7 */ /* 0x00452400080011ff */
[----:B----4-:R-:W-:Y:S05]  /*9e70*/  @!P0 NANOSLEEP.SYNCS 0x989680 ;  /* 0x009896800000895d */ /* 0x010fea0003900000 */
[----:B------:R-:W4:Y:S02]  /*9e80*/  @!P0 SYNCS.PHASECHK.TRANS64 P0, [R0+URZ+0x268], R3 ;  /* 0x00026803000085a7 */ /* 0x000f2400080010ff */
[----:B----4-:R-:W-:Y:S05]  /*9e90*/  @!P0 BRA `(.L_x_258) ;  /* 0xfffffffc00f08947 */ /* 0x010fea000383ffff */
[----:B------:R-:W-:Y:S05]  /*9ea0*/  BRA `(.L_x_120) ;  /* 0xffffffbc00347947 */ /* 0x000fea000383ffff */
.L_x_124:
[----:B------:R-:W-:Y:S07]  /*9eb0*/  MOV R0, UR15 ;  /* 0x0000000f00007c02 */ /* 0x000fee0008000f00 */
.L_x_259:
[----:B-1----:R1:W2:Y:S02]  /*9ec0*/  SYNCS.PHASECHK.TRANS64.TRYWAIT P0, [R0+URZ+0x248], R3 ;  /* 0x00024803000075a7 */ /* 0x0022a400080011ff */
[----:B--2---:R-:W-:Y:S05]  /*9ed0*/  @!P0 NANOSLEEP.SYNCS 0x989680 ;  /* 0x009896800000895d */ /* 0x004fea0003900000 */
[----:B------:R-:W2:Y:S02]  /*9ee0*/  @!P0 SYNCS.PHASECHK.TRANS64 P0, [R0+URZ+0x248], R3 ;  /* 0x00024803000085a7 */ /* 0x000ea400080010ff */
[----:B--2---:R-:W-:Y:S05]  /*9ef0*/  @!P0 BRA `(.L_x_259) ;  /* 0xfffffffc00f08947 */ /* 0x004fea000383ffff */
[----:B------:R-:W-:Y:S05]  /*9f00*/  BRA `(.L_x_260) ;  /* 0xffffffbc00ac7947 */ /* 0x000fea000383ffff */
.L_x_125:
[----:B------:R-:W-:Y:S07]  /*9f10*/  MOV R3, UR13 ;  /* 0x0000000d00037c02 */ /* 0x000fee0008000f00 */
.L_x_261:
[----:B-1----:R1:W2:Y:S02]  /*9f20*/  SYNCS.PHASECHK.TRANS64.TRYWAIT P0, [R3+URZ+0x248], R12 ;  /* 0x0002480c030075a7 */ /* 0x0022a400080011ff */
[----:B--2---:R-:W-:Y:S05]  /*9f30*/  @!P0 NANOSLEEP.SYNCS 0x989680 ;  /* 0x009896800000895d */ /* 0x004fea0003900000 */
[----:B------:R-:W2:Y:S02]  /*9f40*/  @!P0 SYNCS.PHASECHK.TRANS64 P0, [R3+URZ+0x248], R12 ;  /* 0x0002480c030085a7 */ /* 0x000ea400080010ff */
[----:B--2---:R-:W-:Y:S05]  /*9f50*/  @!P0 BRA `(.L_x_261) ;  /* 0xfffffffc00f08947 */ /* 0x004fea000383ffff */
[----:B------:R-:W-:Y:S05]  /*9f60*/  BRA `(.L_x_262) ;  /* 0xffffffc000687947 */ /* 0x000fea000383ffff */
.L_x_127:
[----:B------:R-:W-:-:S07]  /*9f70*/  MOV R0, UR4 ;  /* 0x0000000400007c02 */ /* 0x000fce0008000f00 */
.L_x_263:
[----:B-1----:R1:W4:Y:S02]  /*9f80*/  SYNCS.PHASECHK.TRANS64.TRYWAIT P0, [R0+URZ], R3 ;  /* 0x00000003000075a7 */ /* 0x00232400080011ff */
[----:B----4-:R-:W-:Y:S05]  /*9f90*/  @!P0 NANOSLEEP.SYNCS 0x989680 ;  /* 0x009896800000895d */ /* 0x010fea0003900000 */
[----:B------:R-:W4:Y:S02]  /*9fa0*/  @!P0 SYNCS.PHASECHK.TRANS64 P0, [R0+URZ], R3 ;  /* 0x00000003000085a7 */ /* 0x000f2400080010ff */
[----:B----4-:R-:W-:Y:S05]  /*9fb0*/  @!P0 BRA `(.L_x_263) ;  /* 0xfffffffc00f08947 */ /* 0x010fea000383ffff */
[----:B------:R-:W-:Y:S05]  /*9fc0*/  BRA `(.L_x_264) ;  /* 0xffffffc400107947 */ /* 0x000fea000383ffff */
.L_x_128:
[----:B------:R-:W-:-:S07]  /*9fd0*/  MOV R0, UR4 ;  /* 0x0000000400007c02 */ /* 0x000fce0008000f00 */
.L_x_265:
[----:B-1----:R1:W4:Y:S02]  /*9fe0*/  SYNCS.PHASECHK.TRANS64.TRYWAIT P0, [R0+URZ], R3 ;  /* 0x00000003000075a7 */ /* 0x00232400080011ff */
[----:B----4-:R-:W-:Y:S05]  /*9ff0*/  @!P0 NANOSLEEP.SYNCS 0x989680 ;  /* 0x009896800000895d */ /* 0x010fea0003900000 */
[----:B------:R-:W4:Y:S02]  /*a000*/  @!P0 SYNCS.PHASECHK.TRANS64 P0, [R0+URZ], R3 ;  /* 0x00000003000085a7 */ /* 0x000f2400080010ff */
[----:B----4-:R-:W-:Y:S05]  /*a010*/  @!P0 BRA `(.L_x_265) ;  /* 0xfffffffc00f08947 */ /* 0x010fea000383ffff */
[----:B------:R-:W-:Y:S05]  /*a020*/  BRA `(.L_x_266) ;  /* 0xffffffc4001c7947 */ /* 0x000fea000383ffff */
.L_x_130:
[----:B--2---:R2:W4:Y:S02]  /*a030*/  SYNCS.PHASECHK.TRANS64.TRYWAIT P0, [R0+URZ+0x270], R3 ;  /* 0x00027003000075a7 */ /* 0x00452400080011ff */
[----:B----4-:R-:W-:Y:S05]  /*a040*/  @!P0 NANOSLEEP.SYNCS 0x989680 ;  /* 0x009896800000895d */ /* 0x010fea0003900000 */
[----:B------:R-:W4:Y:S02]  /*a050*/  @!P0 SYNCS.PHASECHK.TRANS64 P0, [R0+URZ+0x270], R3 ;  /* 0x00027003000085a7 */ /* 0x000f2400080010ff */
[----:B----4-:R-:W-:Y:S05]  /*a060*/  @!P0 BRA `(.L_x_130) ;  /* 0xfffffffc00f08947 */ /* 0x010fea000383ffff */
[----:B------:R-:W-:Y:S05]  /*a070*/  BRA `(.L_x_267) ;  /* 0xffffffc800007947 */ /* 0x000fea000383ffff */
.L_x_140:
[----:B-1----:R1:W3:Y:S02]  /*a080*/  SYNCS.PHASECHK.TRANS64.TRYWAIT P1, [R0+URZ+0x230], R5 ;  /* 0x00023005000075a7 */ /* 0x0022e400080211ff */
[----:B---3--:R-:W-:Y:S05]  /*a090*/  @!P1 NANOSLEEP.SYNCS 0x989680 ;  /* 0x009896800000995d */ /* 0x008fea0003900000 */
[----:B------:R-:W3:Y:S02]  /*a0a0*/  @!P1 SYNCS.PHASECHK.TRANS64 P1, [R0+URZ+0x230], R5 ;  /* 0x00023005000095a7 */ /* 0x000ee400080210ff */
[----:B---3--:R-:W-:Y:S05]  /*a0b0*/  @!P1 BRA `(.L_x_140) ;  /* 0xfffffffc00f09947 */ /* 0x008fea000383ffff */
[----:B------:R-:W-:Y:S05]  /*a0c0*/  BRA `(.L_x_139) ;  /* 0xffffffd400187947 */ /* 0x000fea000383ffff */
.L_x_142:
[----:B-1----:R1:W4:Y:S02]  /*a0d0*/  SYNCS.PHASECHK.TRANS64.TRYWAIT P0, [R76+URZ+0x290], R3 ;  /* 0x000290034c0075a7 */ /* 0x00232400080011ff */
[----:B----4-:R-:W-:Y:S05]  /*a0e0*/  @!P0 NANOSLEEP.SYNCS 0x989680 ;  /* 0x009896800000895d */ /* 0x010fea0003900000 */
[----:B------:R-:W4:Y:S02]  /*a0f0*/  @!P0 SYNCS.PHASECHK.TRANS64 P0, [R76+URZ+0x290], R3 ;  /* 0x000290034c0085a7 */ /* 0x000f2400080010ff */
[----:B----4-:R-:W-:Y:S05]  /*a100*/  @!P0 BRA `(.L_x_142) ;  /* 0xfffffffc00f08947 */ /* 0x010fea000383ffff */
[----:B------:R-:W-:Y:S05]  /*a110*/  BRA `(.L_x_141) ;  /* 0xffffffd400487947 */ /* 0x000fea000383ffff */
.L_x_153:
[----:B--2---:R2:W3:Y:S02]  /*a120*/  SYNCS.PHASECHK.TRANS64.TRYWAIT P0, [R2+URZ+0x230], R83 ;  /* 0x00023053020075a7 */ /* 0x0044e400080011ff */
[----:B---3--:R-:W-:Y:S05]  /*a130*/  @!P0 NANOSLEEP.SYNCS 0x989680 ;  /* 0x009896800000895d */ /* 0x008fea0003900000 */
[----:B------:R-:W3:Y:S02]  /*a140*/  @!P0 SYNCS.PHASECHK.TRANS64 P0, [R2+URZ+0x230], R83 ;  /* 0x00023053020085a7 */ /* 0x000ee400080010ff */
[----:B---3--:R-:W-:Y:S05]  /*a150*/  @!P0 BRA `(.L_x_153) ;  /* 0xfffffffc00f08947 */ /* 0x008fea000383ffff */
[----:B------:R-:W-:Y:S05]  /*a160*/  BRA `(.L_x_152) ;  /* 0xffffffdc006c7947 */ /* 0x000fea000383ffff */
        .weak           $__internal_0_$__cuda_sm10x_tcgen05_guardrail_trap_col_being_dealloced_not_returned_by_alloc
        .type           $__internal_0_$__cuda_sm10x_tcgen05_guardrail_trap_col_being_dealloced_not_returned_by_alloc,@function
        .size           $__internal_0_$__cuda_sm10x_tcgen05_guardrail_trap_col_being_dealloced_not_returned_by_alloc,($__internal_1_$__cuda_sm10x_tcgen05_guardrail_trap_phase_invalid_during_alloc - $__internal_0_$__cuda_sm10x_tcgen05_guardrail_trap_col_being_dealloced_not_returned_by_alloc)
$__internal_0_$__cuda_sm10x_tcgen05_guardrail_trap_col_being_dealloced_not_returned_by_alloc:
[----:B------:R-:W-:Y:S05]  /*a170*/  BPT.TRAP 0x1 ;  /* 0x000000040000795c */ /* 0x000fea0000300000 */
[----:B------:R-:W-:-:S04]  /*a180*/  HFMA2 R3, -RZ, RZ, 0, 0 ;  /* 0x00000000ff037431 */ /* 0x000fc800000001ff */
[----:B------:R-:W-:Y:S05]  /*a190*/  RET.REL.NODEC R2 `(_ZN7cutlass13device_kernelINS_4gemm6kernel13GemmUniversalIN4cute5tupleIJiiiiEEENS1_10collective13CollectiveMmaINS1_35MainloopSm100TmaUmmaWarpSpecializedILi35ELi2ELi4ENS5_IJNS4_1CILi2EEENSA_ILi1EEESC_EEEEENS5_IJNSA_ILi128EEENSA_ILi64EEENSA_ILi32EEEEEENS_6half_tENS5_IJlSC_lEEESJ_SK_NS4_8TiledMMAINS4_8MMA_AtomIJNS4_26SM100_MMA_F16BF16_2x1SM_SSISJ_SJ_fLi128ELi64ELNS4_4UMMA5MajorE0ELSP_0ELNSO_7ScaleInE0ELSQ_0EEEEEENS4_6LayoutINS5_IJSC_SC_SC_EEENS5_IJNSA_ILi0EEESV_SV_EEEEENS5_IJNS4_10UnderscoreESY_SY_EEEEENS4_18SM100_TMA_2SM_LOADENS4_14ComposedLayoutINS4_7SwizzleILi2ELi4ELi3EEENS4_18smem_ptr_flag_bitsILi16EEENST_INS5_IJNSA_ILi8EEESH_EEENS5_IJSH_SC_EEEEEEEvNS4_8identityES11_S1B_vS1C_EENS_8epilogue10collective18CollectiveEpilogueINS1E_23Sm100TmaWarpSpecializedILi3ELi2ELi16ELb1ELb0EEEJNS5_IJSG_SG_SH_EEENS5_IJNST_ISG_SC_EENST_INS5_IJNSA_ILi16EEESB_EEENS5_IJSC_SH_EEEEEEEESJ_SK_SJ_SK_NS1E_6fusion15FusionCallbacksIS1I_NS1Q_17LinearCombinationISJ_fSJ_fLNS_15FloatRoundStyleE2EEES1J_S1P_JEEENS4_5SM1004TMEM4LOAD26SM100_TMEM_LOAD_32dp32b16xENS4_13SM90_TMA_LOADENS12_INS13_ILi1ELi4ELi3EEES16_NST_INS5_IJS17_S1L_EEENS5_IJS1L_SC_EEEEEEENS4_39AutoVectorizingCopyWithAssumedAlignmentILi128EEENS4_14SM90_TMA_STOREES25_S27_S27_EEEvvEEEEvNT_6ParamsE) ;  /* 0xffffff5c02987950 */ /* 0x000fea0003c3ffff */
        .weak           $__internal_1_$__cuda_sm10x_tcgen05_guardrail_trap_phase_invalid_during_alloc
        .type           $__internal_1_$__cuda_sm10x_tcgen05_guardrail_trap_phase_invalid_during_alloc,@function
        .size           $__internal_1_$__cuda_sm10x_tcgen05_guardrail_trap_phase_invalid_during_alloc,($__internal_2_$__cuda_sm10x_tcgen05_guardrail_trap_unallocated_columns_being_dealloced - $__internal_1_$__cuda_sm10x_tcgen05_guardrail_trap_phase_invalid_during_alloc)
$__internal_1_$__cuda_sm10x_tcgen05_guardrail_trap_phase_invalid_during_alloc:
[----:B------:R-:W-:Y:S05]  /*a1a0*/  BPT.TRAP 0x1 ;  /* 0x000000040000795c */ /* 0x000fea0000300000 */
[----:B------:R-:W-:-:S04]  /*a1b0*/  MOV R3, 0x0 ;  /* 0x0000000000037802 */ /* 0x000fc80000000f00 */
[----:B------:R-:W-:Y:S05]  /*a1c0*/  RET.REL.NODEC R2 `(_ZN7cutlass13device_kernelINS_4gemm6kernel13GemmUniversalIN4cute5tupleIJiiiiEEENS1_10collective13CollectiveMmaINS1_35MainloopSm100TmaUmmaWarpSpecializedILi35ELi2ELi4ENS5_IJNS4_1CILi2EEENSA_ILi1EEESC_EEEEENS5_IJNSA_ILi128EEENSA_ILi64EEENSA_ILi32EEEEEENS_6half_tENS5_IJlSC_lEEESJ_SK_NS4_8TiledMMAINS4_8MMA_AtomIJNS4_26SM100_MMA_F16BF16_2x1SM_SSISJ_SJ_fLi128ELi64ELNS4_4UMMA5MajorE0ELSP_0ELNSO_7ScaleInE0ELSQ_0EEEEEENS4_6LayoutINS5_IJSC_SC_SC_EEENS5_IJNSA_ILi0EEESV_SV_EEEEENS5_IJNS4_10UnderscoreESY_SY_EEEEENS4_18SM100_TMA_2SM_LOADENS4_14ComposedLayoutINS4_7SwizzleILi2ELi4ELi3EEENS4_18smem_ptr_flag_bitsILi16EEENST_INS5_IJNSA_ILi8EEESH_EEENS5_IJSH_SC_EEEEEEEvNS4_8identityES11_S1B_vS1C_EENS_8epilogue10collective18CollectiveEpilogueINS1E_23Sm100TmaWarpSpecializedILi3ELi2ELi16ELb1ELb0EEEJNS5_IJSG_SG_SH_EEENS5_IJNST_ISG_SC_EENST_INS5_IJNSA_ILi16EEESB_EEENS5_IJSC_SH_EEEEEEEESJ_SK_SJ_SK_NS1E_6fusion15FusionCallbacksIS1I_NS1Q_17LinearCombinationISJ_fSJ_fLNS_15FloatRoundStyleE2EEES1J_S1P_JEEENS4_5SM1004TMEM4LOAD26SM100_TMEM_LOAD_32dp32b16xENS4_13SM90_TMA_LOADENS12_INS13_ILi1ELi4ELi3EEES16_NST_INS5_IJS17_S1L_EEENS5_IJS1L_SC_EEEEEEENS4_39AutoVectorizingCopyWithAssumedAlignmentILi128EEENS4_14SM90_TMA_STOREES25_S27_S27_EEEvvEEEEvNT_6ParamsE) ;  /* 0xffffff5c028c7950 */ /* 0x000fea0003c3ffff */
        .weak           $__internal_2_$__cuda_sm10x_tcgen05_guardrail_trap_unallocated_columns_being_dealloced
        .type           $__internal_2_$__cuda_sm10x_tcgen05_guardrail_trap_unallocated_columns_being_dealloced,@function
        .size           $__internal_2_$__cuda_sm10x_tcgen05_guardrail_trap_unallocated_columns_being_dealloced,(.L_x_269 - $__internal_2_$__cuda_sm10x_tcgen05_guardrail_trap_unallocated_columns_being_dealloced)
$__internal_2_$__cuda_sm10x_tcgen05_guardrail_trap_unallocated_columns_being_dealloced:
[----:B------:R-:W-:Y:S05]  /*a1d0*/  BPT.TRAP 0x1 ;  /* 0x000000040000795c */ /* 0x000fea0000300000 */
[----:B------:R-:W-:-:S04]  /*a1e0*/  HFMA2 R3, -RZ, RZ, 0, 0 ;  /* 0x00000000ff037431 */ /* 0x000fc800000001ff */
[----:B------:R-:W-:Y:S05]  /*a1f0*/  RET.REL.NODEC R2 `(_ZN7cutlass13device_kernelINS_4gemm6kernel13GemmUniversalIN4cute5tupleIJiiiiEEENS1_10collective13CollectiveMmaINS1_35MainloopSm100TmaUmmaWarpSpecializedILi35ELi2ELi4ENS5_IJNS4_1CILi2EEENSA_ILi1EEESC_EEEEENS5_IJNSA_ILi128EEENSA_ILi64EEENSA_ILi32EEEEEENS_6half_tENS5_IJlSC_lEEESJ_SK_NS4_8TiledMMAINS4_8MMA_AtomIJNS4_26SM100_MMA_F16BF16_2x1SM_SSISJ_SJ_fLi128ELi64ELNS4_4UMMA5MajorE0ELSP_0ELNSO_7ScaleInE0ELSQ_0EEEEEENS4_6LayoutINS5_IJSC_SC_SC_EEENS5_IJNSA_ILi0EEESV_SV_EEEEENS5_IJNS4_10UnderscoreESY_SY_EEEEENS4_18SM100_TMA_2SM_LOADENS4_14ComposedLayoutINS4_7SwizzleILi2ELi4ELi3EEENS4_18smem_ptr_flag_bitsILi16EEENST_INS5_IJNSA_ILi8EEESH_EEENS5_IJSH_SC_EEEEEEEvNS4_8identityES11_S1B_vS1C_EENS_8epilogue10collective18CollectiveEpilogueINS1E_23Sm100TmaWarpSpecializedILi3ELi2ELi16ELb1ELb0EEEJNS5_IJSG_SG_SH_EEENS5_IJNST_ISG_SC_EENST_INS5_IJNSA_ILi16EEESB_EEENS5_IJSC_SH_EEEEEEEESJ_SK_SJ_SK_NS1E_6fusion15FusionCallbacksIS1I_NS1Q_17LinearCombinationISJ_fSJ_fLNS_15FloatRoundStyleE2EEES1J_S1P_JEEENS4_5SM1004TMEM4LOAD26SM100_TMEM_LOAD_32dp32b16xENS4_13SM90_TMA_LOADENS12_INS13_ILi1ELi4ELi3EEES16_NST_INS5_IJS17_S1L_EEENS5_IJS1L_SC_EEEEEEENS4_39AutoVectorizingCopyWithAssumedAlignmentILi128EEENS4_14SM90_TMA_STOREES25_S27_S27_EEEvvEEEEvNT_6ParamsE) ;  /* 0xffffff5c02807950 */ /* 0x000fea0003c3ffff */
.L_x_268:
[----:B------:R-:W-:-:S00]  /*a200*/  BRA `(.L_x_268) ;  /* 0xfffffffc00fc7947 */ /* 0x000fc0000383ffff */
[----:B------:R-:W-:-:S00]  /*a210*/  NOP ;  /* 0x0000000000007918 */ /* 0x000fc00000000000 */
        /* <DEDUP_REMOVED lines=14> */
.L_x_269:


//--------------------- .nv.global.init           --------------------------
	.section	.nv.global.init,"aw",@progbits
.nv.global.init:
	.type		$str$27,@object
	.size		$str$27,($str$28 - $str$27)
$str$27:
        /*0000*/ 	.byte	0x28, 0x61, 0x64, 0x64, 0x72, 0x65, 0x73, 0x73, 0x20, 0x26, 0x20, 0x6d, 0x61, 0x73, 0x6b, 0x29
        /*0010*/ 	.byte	0x20, 0x3d, 0x3d, 0x20, 0x30, 0x00
	.type		$str$28,@object
	.size		$str$28,($str$26 - $str$28)
$str$28:
        /*0016*/ 	.byte	0x2f, 0x74, 0x6d, 0x70, 0x2f, 0x63, 0x75, 0x74, 0x6c, 0x61, 0x73, 0x73, 0x5f, 0x73, 0x77, 0x65
        /*0026*/ 	.byte	0x65, 0x70, 0x5f, 0x73, 0x72, 0x63, 0x2f, 0x69, 0x6e, 0x63, 0x6c, 0x75, 0x64, 0x65, 0x2f, 0x63
        /*0036*/ 	.byte	0x75, 0x74, 0x65, 0x2f, 0x70, 0x6f, 0x69, 0x6e, 0x74, 0x65, 0x72, 0x5f, 0x66, 0x6c, 0x61, 0x67
        /*0046*/ 	.byte	0x67, 0x65, 0x64, 0x2e, 0x68, 0x70, 0x70, 0x00
	.type		$str$26,@object
	.size		$str$26,($str$25 - $str$26)
$str$26:
        /*004e*/ 	.byte	0x2f, 0x74, 0x6d, 0x70, 0x2f, 0x63, 0x75, 0x74, 0x6c, 0x61, 0x73, 0x73, 0x5f, 0x73, 0x77, 0x65
        /*005e*/ 	.byte	0x65, 0x70, 0x5f, 0x73, 0x72, 0x63, 0x2f, 0x69, 0x6e, 0x63, 0x6c, 0x75, 0x64, 0x65, 0x2f, 0x63
        /*006e*/ 	.byte	0x75, 0x74, 0x65, 0x2f, 0x61, 0x74, 0x6f, 0x6d, 0x2f, 0x63, 0x6f, 0x70, 0x79, 0x5f, 0x74, 0x72
        /*007e*/ 	.byte	0x61, 0x69, 0x74, 0x73, 0x5f, 0x73, 0x6d, 0x31, 0x30, 0x30, 0x2e, 0x68, 0x70, 0x70, 0x00
	.type		$str$25,@object
	.size		$str$25,(__unnamed_1 - $str$25)
$str$25:
        /*008d*/ 	.byte	0x28, 0x28, 0x75, 0x69, 0x6e, 0x74, 0x33, 0x32, 0x5f, 0x74, 0x28, 0x74, 0x68, 0x72, 0x65, 0x61
        /*009d*/ 	.byte	0x64, 0x49, 0x64, 0x78, 0x2e, 0x78, 0x29, 0x20, 0x2f, 0x20, 0x33, 0x32, 0x29, 0x20, 0x25, 0x20
        /*00ad*/ 	.byte	0x34, 0x29, 0x20, 0x3d, 0x3d, 0x20, 0x28, 0x28, 0x28, 0x74, 0x6d, 0x65, 0x6d, 0x5f, 0x61, 0x64
        /*00bd*/ 	.byte	0x64, 0x72, 0x20, 0x3e, 0x3e, 0x20, 0x31, 0x36, 0x29, 0x20, 0x2f, 0x20, 0x33, 0x32, 0x29, 0x20
        /*00cd*/ 	.byte	0x25, 0x20, 0x34, 0x29, 0x00
	.type		__unnamed_1,@object
	.size		__unnamed_1,(__unnamed_2 - __unnamed_1)
__unnamed_1:
        /*00d2*/ 	.byte	0x61, 0x75, 0x74, 0x6f, 0x20, 0x63, 0x75, 0x74, 0x65, 0x3a, 0x3a, 0x61, 0x73, 0x5f, 0x70, 0x6f
        /* <DEDUP_REMOVED lines=24> */
        /*0262*/ 	.byte	0x34, 0x38, 0x3e, 0x3e, 0x3e, 0x3e, 0x5d, 0x00
	.type		__unnamed_2,@object
	.size		__unnamed_2,(.L_2 - __unnamed_2)
__unnamed_2:
        /* <DEDUP_REMOVED lines=40> */
        /*04ea*/ 	.byte	0x3a, 0x3a, 0x43, 0x3c, 0x30, 0x3e, 0x3e, 0x3e, 0x3e, 0x5d, 0x00
.L_2:


//--------------------- .nv.shared._ZN7cutlass13device_kernelINS_4gemm6kernel13GemmUniversalIN4cute5tupleIJiiiiEEENS1_10collective13CollectiveMmaINS1_35MainloopSm100TmaUmmaWarpSpecializedILi35ELi2ELi4ENS5_IJNS4_1CILi2EEENSA_ILi1EEESC_EEEEENS5_IJNSA_ILi128EEENSA_ILi64EEENSA_ILi32EEEEEENS_6half_tENS5_IJlSC_lEEESJ_SK_NS4_8TiledMMAINS4_8MMA_AtomIJNS4_26SM100_MMA_F16BF16_2x1SM_SSISJ_SJ_fLi128ELi64ELNS4_4UMMA5MajorE0ELSP_0ELNSO_7ScaleInE0ELSQ_0EEEEEENS4_6LayoutINS5_IJSC_SC_SC_EEENS5_IJNSA_ILi0EEESV_SV_EEEEENS5_IJNS4_10UnderscoreESY_SY_EEEEENS4_18SM100_TMA_2SM_LOADENS4_14ComposedLayoutINS4_7SwizzleILi2ELi4ELi3EEENS4_18smem_ptr_flag_bitsILi16EEENST_INS5_IJNSA_ILi8EEESH_EEENS5_IJSH_SC_EEEEEEEvNS4_8identityES11_S1B_vS1C_EENS_8epilogue10collective18CollectiveEpilogueINS1E_23Sm100TmaWarpSpecializedILi3ELi2ELi16ELb1ELb0EEEJNS5_IJSG_SG_SH_EEENS5_IJNST_ISG_SC_EENST_INS5_IJNSA_ILi16EEESB_EEENS5_IJSC_SH_EEEEEEEESJ_SK_SJ_SK_NS1E_6fusion15FusionCallbacksIS1I_NS1Q_17LinearCombinationISJ_fSJ_fLNS_15FloatRoundStyleE2EEES1J_S1P_JEEENS4_5SM1004TMEM4LOAD26SM100_TMEM_LOAD_32dp32b16xENS4_13SM90_TMA_LOADENS12_INS13_ILi1ELi4ELi3EEES16_NST_INS5_IJS17_S1L_EEENS5_IJS1L_SC_EEEEEEENS4_39AutoVectorizingCopyWithAssumedAlignmentILi128EEENS4_14SM90_TMA_STOREES25_S27_S27_EEEvvEEEEvNT_6ParamsE --------------------------
	.section	.nv.shared._ZN7cutlass13device_kernelINS_4gemm6kernel13GemmUniversalIN4cute5tupleIJiiiiEEENS1_10collective13CollectiveMmaINS1_35MainloopSm100TmaUmmaWarpSpecializedILi35ELi2ELi4ENS5_IJNS4_1CILi2EEENSA_ILi1EEESC_EEEEENS5_IJNSA_ILi128EEENSA_ILi64EEENSA_ILi32EEEEEENS_6half_tENS5_IJlSC_lEEESJ_SK_NS4_8TiledMMAINS4_8MMA_AtomIJNS4_26SM100_MMA_F16BF16_2x1SM_SSISJ_SJ_fLi128ELi64ELNS4_4UMMA5MajorE0ELSP_0ELNSO_7ScaleInE0ELSQ_0EEEEEENS4_6LayoutINS5_IJSC_SC_SC_EEENS5_IJNSA_ILi0EEESV_SV_EEEEENS5_IJNS4_10UnderscoreESY_SY_EEEEENS4_18SM100_TMA_2SM_LOADENS4_14ComposedLayoutINS4_7SwizzleILi2ELi4ELi3EEENS4_18smem_ptr_flag_bitsILi16EEENST_INS5_IJNSA_ILi8EEESH_EEENS5_IJSH_SC_EEEEEEEvNS4_8identityES11_S1B_vS1C_EENS_8epilogue10collective18CollectiveEpilogueINS1E_23Sm100TmaWarpSpecializedILi3ELi2ELi16ELb1ELb0EEEJNS5_IJSG_SG_SH_EEENS5_IJNST_ISG_SC_EENST_INS5_IJNSA_ILi16EEESB_EEENS5_IJSC_SH_EEEEEEEESJ_SK_SJ_SK_NS1E_6fusion15FusionCallbacksIS1I_NS1Q_17LinearCombinationISJ_fSJ_fLNS_15FloatRoundStyleE2EEES1J_S1P_JEEENS4_5SM1004TMEM4LOAD26SM100_TMEM_LOAD_32dp32b16xENS4_13SM90_TMA_LOADENS12_INS13_ILi1ELi4ELi3EEES16_NST_INS5_IJS17_S1L_EEENS5_IJS1L_SC_EEEEEEENS4_39AutoVectorizingCopyWithAssumedAlignmentILi128EEENS4_14SM90_TMA_STOREES25_S27_S27_EEEvvEEEEvNT_6ParamsE,"aw",@nobits
	.sectionflags	@""
	.align	16
	.zero		1024


//--------------------- .nv.shared.reserved.0     --------------------------
	.section	.nv.shared.reserved.0,"aw",@nobits
	.weak		__nv_reservedSMEM_offset_0_alias
	.size		__nv_reservedSMEM_offset_0_alias, 0, 64
	.other		__nv_reservedSMEM_offset_0_alias,@"STO_CUDA_RESERVED_SHARED STV_DEFAULT"
__nv_reservedSMEM_offset_0_alias:
	.zero		0
.nv.shared.reserved.0:
	.zero		64
	.weak		__nv_reservedSMEM_tcgen05_partition
	.type		__nv_reservedSMEM_tcgen05_partition,@object
	.size		__nv_reservedSMEM_tcgen05_partition,(.L_0 - __nv_reservedSMEM_tcgen05_partition)
__nv_reservedSMEM_tcgen05_partition:
	.zero		32
.L_0:


//--------------------- .nv.global                --------------------------
	.section	.nv.global,"aw",@nobits
.nv.global:
	.type		_ZN40_INTERNAL_2b681734_4_k_cu_5ec3be85_209264cute1_E,@object
	.size		_ZN40_INTERNAL_2b681734_4_k_cu_5ec3be85_209264cute1_E,(_ZN40_INTERNAL_2b681734_4_k_cu_5ec3be85_209264cuda3std3__45__cpo6cbeginE - _ZN40_INTERNAL_2b681734_4_k_cu_5ec3be85_209264cute1_E)
_ZN40_INTERNAL_2b681734_4_k_cu_5ec3be85_209264cute1_E:
	.zero		1
	.type		_ZN40_INTERNAL_2b681734_4_k_cu_5ec3be85_209264cuda3std3__45__cpo6cbeginE,@object
	.size		_ZN40_INTERNAL_2b681734_4_k_cu_5ec3be85_209264cuda3std3__45__cpo6cbeginE,(_ZN40_INTERNAL_2b681734_4_k_cu_5ec3be85_209264cuda3std3__48in_placeE - _ZN40_INTERNAL_2b681734_4_k_cu_5ec3be85_209264cuda3std3__45__cpo6cbeginE)
_ZN40_INTERNAL_2b681734_4_k_cu_5ec3be85_209264cuda3std3__45__cpo6cbeginE:
	.zero		1
	.type		_ZN40_INTERNAL_2b681734_4_k_cu_5ec3be85_209264cuda3std3__48in_placeE,@object
	.size		_ZN40_INTERNAL_2b681734_4_k_cu_5ec3be85_209264cuda3std3__48in_placeE,(_ZN40_INTERNAL_2b681734_4_k_cu_5ec3be85_209264cuda3std6ranges3__45__cpo9iter_moveE - _ZN40_INTERNAL_2b681734_4_k_cu_5ec3be85_209264cuda3std3__48in_placeE)
_ZN40_INTERNAL_2b681734_4_k_cu_5ec3be85_209264cuda3std3__48in_placeE:
	.zero		1
	.type		_ZN40_INTERNAL_2b681734_4_k_cu_5ec3be85_209264cuda3std6ranges3__45__cpo9iter_moveE,@object
	.size		_ZN40_INTERNAL_2b681734_4_k_cu_5ec3be85_209264cuda3std6ranges3__45__cpo9iter_moveE,(_ZN40_INTERNAL_2b681734_4_k_cu_5ec3be85_209264cuda3std3__45__cpo5beginE - _ZN40_INTERNAL_2b681734_4_k_cu_5ec3be85_209264cuda3std6ranges3__45__cpo9iter_moveE)
_ZN40_INTERNAL_2b681734_4_k_cu_5ec3be85_209264cuda3std6ranges3__45__cpo9iter_moveE:
	.zero		1
	.type		_ZN40_INTERNAL_2b681734_4_k_cu_5ec3be85_209264cuda3std3__45__cpo5beginE,@object
	.size		_ZN40_INTERNAL_2b681734_4_k_cu_5ec3be85_209264cuda3std3__45__cpo5beginE,(_ZN40_INTERNAL_2b681734_4_k_cu_5ec3be85_209264cuda3std3__442_GLOBAL__N__2b681734_4_k_cu_5ec3be85_209266ignoreE - _ZN40_INTERNAL_2b681734_4_k_cu_5ec3be85_209264cuda3std3__45__cpo5beginE)
_ZN40_INTERNAL_2b681734_4_k_cu_5ec3be85_209264cuda3std3__45__cpo5beginE:
	.zero		1
	.type		_ZN40_INTERNAL_2b681734_4_k_cu_5ec3be85_209264cuda3std3__442_GLOBAL__N__2b681734_4_k_cu_5ec3be85_209266ignoreE,@object
	.size		_ZN40_INTERNAL_2b681734_4_k_cu_5ec3be85_209264cuda3std3__442_GLOBAL__N__2b681734_4_k_cu_5ec3be85_209266ignoreE,(_ZN40_INTERNAL_2b681734_4_k_cu_5ec3be85_209264cute7productE - _ZN40_INTERNAL_2b681734_4_k_cu_5ec3be85_209264cuda3std3__442_GLOBAL__N__2b681734_4_k_cu_5ec3be85_209266ignoreE)
_ZN40_INTERNAL_2b681734_4_k_cu_5ec3be85_209264cuda3std3__442_GLOBAL__N__2b681734_4_k_cu_5ec3be85_209266ignoreE:
	.zero		1
	.type		_ZN40_INTERNAL_2b681734_4_k_cu_5ec3be85_209264cute7productE,@object
	.size		_ZN40_INTERNAL_2b681734_4_k_cu_5ec3be85_209264cute7productE,(_ZN40_INTERNAL_2b681734_4_k_cu_5ec3be85_209264cuda3std3__45__cpo3endE - _ZN40_INTERNAL_2b681734_4_k_cu_5ec3be85_209264cute7productE)
_ZN40_INTERNAL_2b681734_4_k_cu_5ec3be85_209264cute7productE:
	.zero		1
	.type		_ZN40_INTERNAL_2b681734_4_k_cu_5ec3be85_209264cuda3std3__45__cpo3endE,@object
	.size		_ZN40_INTERNAL_2b681734_4_k_cu_5ec3be85_209264cuda3std3__45__cpo3endE,(_ZN40_INTERNAL_2b681734_4_k_cu_5ec3be85_209264cuda3std3__419piecewise_constructE - _ZN40_INTERNAL_2b681734_4_k_cu_5ec3be85_209264cuda3std3__45__cpo3endE)
_ZN40_INTERNAL_2b681734_4_k_cu_5ec3be85_209264cuda3std3__45__cpo3endE:
	.zero		1
	.type		_ZN40_INTERNAL_2b681734_4_k_cu_5ec3be85_209264cuda3std3__419piecewise_constructE,@object
	.size		_ZN40_INTERNAL_2b681734_4_k_cu_5ec3be85_209264cuda3std3__419piecewise_constructE,(_ZN40_INTERNAL_2b681734_4_k_cu_5ec3be85_209264cuda3std3__45__cpo4cendE - _ZN40_INTERNAL_2b681734_4_k_cu_5ec3be85_209264cuda3std3__419piecewise_constructE)
_ZN40_INTERNAL_2b681734_4_k_cu_5ec3be85_209264cuda3std3__419piecewise_constructE:
	.zero		1
	.type		_ZN40_INTERNAL_2b681734_4_k_cu_5ec3be85_209264cuda3std3__45__cpo4cendE,@object
	.size		_ZN40_INTERNAL_2b681734_4_k_cu_5ec3be85_209264cuda3std3__45__cpo4cendE,(_ZN40_INTERNAL_2b681734_4_k_cu_5ec3be85_209264cuda3std6ranges3__45__cpo4swapE - _ZN40_INTERNAL_2b681734_4_k_cu_5ec3be85_209264cuda3std3__45__cpo4cendE)
_ZN40_INTERNAL_2b681734_4_k_cu_5ec3be85_209264cuda3std3__45__cpo4cendE:
	.zero		1
	.type		_ZN40_INTERNAL_2b681734_4_k_cu_5ec3be85_209264cuda3std6ranges3__45__cpo4swapE,@object
	.size		_ZN40_INTERNAL_2b681734_4_k_cu_5ec3be85_209264cuda3std6ranges3__45__cpo4swapE,(.L_10 - _ZN40_INTERNAL_2b681734_4_k_cu_5ec3be85_209264cuda3std6ranges3__45__cpo4swapE)
_ZN40_INTERNAL_2b681734_4_k_cu_5ec3be85_209264cuda3std6ranges3__45__cpo4swapE:
	.zero		1
.L_10:


//--------------------- .nv.constant0._ZN7cutlass13device_kernelINS_4gemm6kernel13GemmUniversalIN4cute5tupleIJiiiiEEENS1_10collective13CollectiveMmaINS1_35MainloopSm100TmaUmmaWarpSpecializedILi35ELi2ELi4ENS5_IJNS4_1CILi2EEENSA_ILi1EEESC_EEEEENS5_IJNSA_ILi128EEENSA_ILi64EEENSA_ILi32EEEEEENS_6half_tENS5_IJlSC_lEEESJ_SK_NS4_8TiledMMAINS4_8MMA_AtomIJNS4_26SM100_MMA_F16BF16_2x1SM_SSISJ_SJ_fLi128ELi64ELNS4_4UMMA5MajorE0ELSP_0ELNSO_7ScaleInE0ELSQ_0EEEEEENS4_6LayoutINS5_IJSC_SC_SC_EEENS5_IJNSA_ILi0EEESV_SV_EEEEENS5_IJNS4_10UnderscoreESY_SY_EEEEENS4_18SM100_TMA_2SM_LOADENS4_14ComposedLayoutINS4_7SwizzleILi2ELi4ELi3EEENS4_18smem_ptr_flag_bitsILi16EEENST_INS5_IJNSA_ILi8EEESH_EEENS5_IJSH_SC_EEEEEEEvNS4_8identityES11_S1B_vS1C_EENS_8epilogue10collective18CollectiveEpilogueINS1E_23Sm100TmaWarpSpecializedILi3ELi2ELi16ELb1ELb0EEEJNS5_IJSG_SG_SH_EEENS5_IJNST_ISG_SC_EENST_INS5_IJNSA_ILi16EEESB_EEENS5_IJSC_SH_EEEEEEEESJ_SK_SJ_SK_NS1E_6fusion15FusionCallbacksIS1I_NS1Q_17LinearCombinationISJ_fSJ_fLNS_15FloatRoundStyleE2EEES1J_S1P_JEEENS4_5SM1004TMEM4LOAD26SM100_TMEM_LOAD_32dp32b16xENS4_13SM90_TMA_LOADENS12_INS13_ILi1ELi4ELi3EEES16_NST_INS5_IJS17_S1L_EEENS5_IJS1L_SC_EEEEEEENS4_39AutoVectorizingCopyWithAssumedAlignmentILi128EEENS4_14SM90_TMA_STOREES25_S27_S27_EEEvvEEEEvNT_6ParamsE --------------------------
	.section	.nv.constant0._ZN7cutlass13device_kernelINS_4gemm6kernel13GemmUniversalIN4cute5tupleIJiiiiEEENS1_10collective13CollectiveMmaINS1_35MainloopSm100TmaUmmaWarpSpecializedILi35ELi2ELi4ENS5_IJNS4_1CILi2EEENSA_ILi1EEESC_EEEEENS5_IJNSA_ILi128EEENSA_ILi64EEENSA_ILi32EEEEEENS_6half_tENS5_IJlSC_lEEESJ_SK_NS4_8TiledMMAINS4_8MMA_AtomIJNS4_26SM100_MMA_F16BF16_2x1SM_SSISJ_SJ_fLi128ELi64ELNS4_4UMMA5MajorE0ELSP_0ELNSO_7ScaleInE0ELSQ_0EEEEEENS4_6LayoutINS5_IJSC_SC_SC_EEENS5_IJNSA_ILi0EEESV_SV_EEEEENS5_IJNS4_10UnderscoreESY_SY_EEEEENS4_18SM100_TMA_2SM_LOADENS4_14ComposedLayoutINS4_7SwizzleILi2ELi4ELi3EEENS4_18smem_ptr_flag_bitsILi16EEENST_INS5_IJNSA_ILi8EEESH_EEENS5_IJSH_SC_EEEEEEEvNS4_8identityES11_S1B_vS1C_EENS_8epilogue10collective18CollectiveEpilogueINS1E_23Sm100TmaWarpSpecializedILi3ELi2ELi16ELb1ELb0EEEJNS5_IJSG_SG_SH_EEENS5_IJNST_ISG_SC_EENST_INS5_IJNSA_ILi16EEESB_EEENS5_IJSC_SH_EEEEEEEESJ_SK_SJ_SK_NS1E_6fusion15FusionCallbacksIS1I_NS1Q_17LinearCombinationISJ_fSJ_fLNS_15FloatRoundStyleE2EEES1J_S1P_JEEENS4_5SM1004TMEM4LOAD26SM100_TMEM_LOAD_32dp32b16xENS4_13SM90_TMA_LOADENS12_INS13_ILi1ELi4ELi3EEES16_NST_INS5_IJS17_S1L_EEENS5_IJS1L_SC_EEEEEEENS4_39AutoVectorizingCopyWithAssumedAlignmentILi128EEENS4_14SM90_TMA_STOREES25_S27_S27_EEEvvEEEEvNT_6ParamsE,"a",@progbits
	.sectionflags	@""
	.align	4
.nv.constant0._ZN7cutlass13device_kernelINS_4gemm6kernel13GemmUniversalIN4cute5tupleIJiiiiEEENS1_10collective13CollectiveMmaINS1_35MainloopSm100TmaUmmaWarpSpecializedILi35ELi2ELi4ENS5_IJNS4_1CILi2EEENSA_ILi1EEESC_EEEEENS5_IJNSA_ILi128EEENSA_ILi64EEENSA_ILi32EEEEEENS_6half_tENS5_IJlSC_lEEESJ_SK_NS4_8TiledMMAINS4_8MMA_AtomIJNS4_26SM100_MMA_F16BF16_2x1SM_SSISJ_SJ_fLi128ELi64ELNS4_4UMMA5MajorE0ELSP_0ELNSO_7ScaleInE0ELSQ_0EEEEEENS4_6LayoutINS5_IJSC_SC_SC_EEENS5_IJNSA_ILi0EEESV_SV_EEEEENS5_IJNS4_10UnderscoreESY_SY_EEEEENS4_18SM100_TMA_2SM_LOADENS4_14ComposedLayoutINS4_7SwizzleILi2ELi4ELi3EEENS4_18smem_ptr_flag_bitsILi16EEENST_INS5_IJNSA_ILi8EEESH_EEENS5_IJSH_SC_EEEEEEEvNS4_8identityES11_S1B_vS1C_EENS_8epilogue10collective18CollectiveEpilogueINS1E_23Sm100TmaWarpSpecializedILi3ELi2ELi16ELb1ELb0EEEJNS5_IJSG_SG_SH_EEENS5_IJNST_ISG_SC_EENST_INS5_IJNSA_ILi16EEESB_EEENS5_IJSC_SH_EEEEEEEESJ_SK_SJ_SK_NS1E_6fusion15FusionCallbacksIS1I_NS1Q_17LinearCombinationISJ_fSJ_fLNS_15FloatRoundStyleE2EEES1J_S1P_JEEENS4_5SM1004TMEM4LOAD26SM100_TMEM_LOAD_32dp32b16xENS4_13SM90_TMA_LOADENS12_INS13_ILi1ELi4ELi3EEES16_NST_INS5_IJS17_S1L_EEENS5_IJS1L_SC_EEEEEEENS4_39AutoVectorizingCopyWithAssumedAlignmentILi128EEENS4_14SM90_TMA_STOREES25_S27_S27_EEEvvEEEEvNT_6ParamsE:
	.zero		2944


//--------------------- SYMBOLS --------------------------

	.type		.nv.reservedSmem.offset0,@object
	.size		.nv.reservedSmem.offset0,0x4
	.type		.nv.reservedSmem.cap,@object
	.size		.nv.reservedSmem.cap,0x4
	.type		__assertfail,@function
